// auto-generated by cutlass_sweep.gemm — config: {"arch": "sm_100", "cluster_m": 2, "cluster_n": 2, "dtype": "bf16", "dtype_b": "bf16", "layout": "nt", "stages": 0, "tile_k": 32, "tile_m": 256, "tile_n": 128}
#include "cutlass/cutlass.h"
#include "cutlass/gemm/collective/collective_builder.hpp"
#include "cutlass/gemm/device/gemm_universal_adapter.h"
#include "cutlass/gemm/kernel/gemm_universal.hpp"
#include "cutlass/epilogue/collective/collective_builder.hpp"

using ElemA = cutlass::bfloat16_t;
using ElemB = cutlass::bfloat16_t;
using ElemCD = cutlass::bfloat16_t;
using Acc  = float;
using TileShape    = cute::Shape<cute::_256, cute::_128, cute::_32>;
using ClusterShape = cute::Shape<cute::_2, cute::_2, cute::_1>;

using CollectiveEpilogue = typename cutlass::epilogue::collective::CollectiveBuilder<
    cutlass::arch::Sm100, cutlass::arch::OpClassTensorOp,
    TileShape, ClusterShape,
    cutlass::epilogue::collective::EpilogueTileAuto,
    Acc, Acc,
    ElemCD, cutlass::layout::RowMajor, 128 / cutlass::sizeof_bits<ElemCD>::value,
    ElemCD, cutlass::layout::RowMajor, 128 / cutlass::sizeof_bits<ElemCD>::value,
    cutlass::epilogue::collective::EpilogueScheduleAuto
  >::CollectiveOp;

using CollectiveMainloop = typename cutlass::gemm::collective::CollectiveBuilder<
    cutlass::arch::Sm100, cutlass::arch::OpClassTensorOp,
    ElemA, cutlass::layout::RowMajor, 128 / cutlass::sizeof_bits<ElemA>::value,
    ElemB, cutlass::layout::ColumnMajor, 128 / cutlass::sizeof_bits<ElemB>::value,
    Acc,
    TileShape, ClusterShape,
    cutlass::gemm::collective::StageCountAutoCarveout<static_cast<int>(sizeof(typename CollectiveEpilogue::SharedStorage))>,
    cutlass::gemm::collective::KernelScheduleAuto
  >::CollectiveOp;

using GemmKernel = cutlass::gemm::kernel::GemmUniversal<
    cute::Shape<int,int,int,int>,
    CollectiveMainloop,
    CollectiveEpilogue
>;
using Gemm = cutlass::gemm::device::GemmUniversalAdapter<GemmKernel>;

// Force the device kernel symbol into the cubin without needing a host main.
auto* _anchor = &cutlass::device_kernel<GemmKernel>;


// ===== COMPILED SASS (sm_100a) =====

	.target	sm_100a

	.elftype	@"ET_EXEC"


//--------------------- .note.nv.tkinfo           --------------------------
	.section	.note.nv.tkinfo,"",@"SHT_NOTE"
	.sectionflags	@"SHF_NOTE_NV_TKINFO"
	.tkinfo
        /*0018*/ 	.word	0x00000002
        /*0030*/ 	.string	""
        /*0030*/ 	.string	"ptxas"
        /*0030*/ 	.string	"Cuda compilation tools, release 13.0, V13.0.88"
        /*0030*/ 	.string	"Build cuda_13.0.r13.0/compiler.36424714_0"
        /*0030*/ 	.string	"-arch sm_100a -m 64 "



//--------------------- .note.nv.cuinfo           --------------------------
	.section	.note.nv.cuinfo,"",@"SHT_NOTE"
	.sectionflags	@"SHF_NOTE_NV_CUINFO"
        /*0018*/ 	.short	0x0002
        /*001a*/ 	.short	0x0064
        /*001c*/ 	.short	0x0082
	.zero		2


//--------------------- .nv.info                  --------------------------
	.section	.nv.info,"",@"SHT_CUDA_INFO"
	.align	4


	//----- nvinfo : EIATTR_REGCOUNT
	.align		4
        /*0000*/ 	.byte	0x04, 0x2f
        /*0002*/ 	.short	(.L_19 - .L_18)
	.align		4
.L_18:
        /*0004*/ 	.word	index@(_ZN7cutlass13device_kernelINS_4gemm6kernel13GemmUniversalIN4cute5tupleIJiiiiEEENS1_10collective13CollectiveMmaINS1_35MainloopSm100TmaUmmaWarpSpecializedILi16ELi2ELi4ENS5_IJNS4_1CILi2EEESB_NSA_ILi1EEEEEEEENS5_IJNSA_ILi256EEENSA_ILi128EEENSA_ILi32EEEEEENS_10bfloat16_tENS5_IJlSC_lEEESJ_SK_NS4_8TiledMMAINS4_8MMA_AtomIJNS4_26SM100_MMA_F16BF16_2x1SM_SSISJ_SJ_fLi256ELi128ELNS4_4UMMA5MajorE0ELSP_0ELNSO_7ScaleInE0ELSQ_0EEEEEENS4_6LayoutINS5_IJSC_SC_SC_EEENS5_IJNSA_ILi0EEESV_SV_EEEEENS5_IJNS4_10UnderscoreESY_SY_EEEEENS4_28SM100_TMA_2SM_LOAD_MULTICASTENS4_14ComposedLayoutINS4_7SwizzleILi2ELi4ELi3EEENS4_18smem_ptr_flag_bitsILi16EEENST_INS5_IJNSA_ILi8EEESH_EEENS5_IJSH_SC_EEEEEEEvNS4_8identityENS4_18SM100_TMA_2SM_LOADES1B_vS1C_EENS_8epilogue10collective18CollectiveEpilogueINS1F_23Sm100TmaWarpSpecializedILi4ELi2ELi32ELb1ELb0EEEJNS5_IJSG_SG_SH_EEENS5_IJNST_ISG_SC_EENST_ISH_SC_EEEEESJ_SK_SJ_SK_NS1F_6fusion15FusionCallbacksIS1J_NS1O_17LinearCombinationISJ_fSJ_fLNS_15FloatRoundStyleE2EEES1K_S1N_JEEENS4_5SM1004TMEM4LOAD26SM100_TMEM_LOAD_32dp32b32xENS4_13SM90_TMA_LOADES1B_NS4_39AutoVectorizingCopyWithAssumedAlignmentILi128EEENS4_14SM90_TMA_STOREES1B_S20_S20_EEEvvEEEEvNT_6ParamsE)
        /*0008*/ 	.word	0x00000076


	//----- nvinfo : EIATTR_FRAME_SIZE
	.align		4
.L_19:
        /*000c*/ 	.byte	0x04, 0x11
        /*000e*/ 	.short	(.L_21 - .L_20)
	.align		4
.L_20:
        /*0010*/ 	.word	index@($__internal_2_$__cuda_sm10x_tcgen05_guardrail_trap_unallocated_columns_being_dealloced)
        /*0014*/ 	.word	0x00000000


	//----- nvinfo : EIATTR_FRAME_SIZE
	.align		4
.L_21:
        /*0018*/ 	.byte	0x04, 0x11
        /*001a*/ 	.short	(.L_23 - .L_22)
	.align		4
.L_22:
        /*001c*/ 	.word	index@($__internal_1_$__cuda_sm10x_tcgen05_guardrail_trap_phase_invalid_during_alloc)
        /*0020*/ 	.word	0x00000000


	//----- nvinfo : EIATTR_FRAME_SIZE
	.align		4
.L_23:
        /*0024*/ 	.byte	0x04, 0x11
        /*0026*/ 	.short	(.L_25 - .L_24)
	.align		4
.L_24:
        /*0028*/ 	.word	index@($__internal_0_$__cuda_sm10x_tcgen05_guardrail_trap_col_being_dealloced_not_returned_by_alloc)
        /*002c*/ 	.word	0x00000000


	//----- nvinfo : EIATTR_FRAME_SIZE
	.align		4
.L_25:
        /*0030*/ 	.byte	0x04, 0x11
        /*0032*/ 	.short	(.L_27 - .L_26)
	.align		4
.L_26:
        /*0034*/ 	.word	index@(_ZN7cutlass13device_kernelINS_4gemm6kernel13GemmUniversalIN4cute5tupleIJiiiiEEENS1_10collective13CollectiveMmaINS1_35MainloopSm100TmaUmmaWarpSpecializedILi16ELi2ELi4ENS5_IJNS4_1CILi2EEESB_NSA_ILi1EEEEEEEENS5_IJNSA_ILi256EEENSA_ILi128EEENSA_ILi32EEEEEENS_10bfloat16_tENS5_IJlSC_lEEESJ_SK_NS4_8TiledMMAINS4_8MMA_AtomIJNS4_26SM100_MMA_F16BF16_2x1SM_SSISJ_SJ_fLi256ELi128ELNS4_4UMMA5MajorE0ELSP_0ELNSO_7ScaleInE0ELSQ_0EEEEEENS4_6LayoutINS5_IJSC_SC_SC_EEENS5_IJNSA_ILi0EEESV_SV_EEEEENS5_IJNS4_10UnderscoreESY_SY_EEEEENS4_28SM100_TMA_2SM_LOAD_MULTICASTENS4_14ComposedLayoutINS4_7SwizzleILi2ELi4ELi3EEENS4_18smem_ptr_flag_bitsILi16EEENST_INS5_IJNSA_ILi8EEESH_EEENS5_IJSH_SC_EEEEEEEvNS4_8identityENS4_18SM100_TMA_2SM_LOADES1B_vS1C_EENS_8epilogue10collective18CollectiveEpilogueINS1F_23Sm100TmaWarpSpecializedILi4ELi2ELi32ELb1ELb0EEEJNS5_IJSG_SG_SH_EEENS5_IJNST_ISG_SC_EENST_ISH_SC_EEEEESJ_SK_SJ_SK_NS1F_6fusion15FusionCallbacksIS1J_NS1O_17LinearCombinationISJ_fSJ_fLNS_15FloatRoundStyleE2EEES1K_S1N_JEEENS4_5SM1004TMEM4LOAD26SM100_TMEM_LOAD_32dp32b32xENS4_13SM90_TMA_LOADES1B_NS4_39AutoVectorizingCopyWithAssumedAlignmentILi128EEENS4_14SM90_TMA_STOREES1B_S20_S20_EEEvvEEEEvNT_6ParamsE)
        /*0038*/ 	.word	0x00000000


	//----- nvinfo : EIATTR_MIN_STACK_SIZE
	.align		4
.L_27:
        /*003c*/ 	.byte	0x04, 0x12
        /*003e*/ 	.short	(.L_29 - .L_28)
	.align		4
.L_28:
        /*0040*/ 	.word	index@(_ZN7cutlass13device_kernelINS_4gemm6kernel13GemmUniversalIN4cute5tupleIJiiiiEEENS1_10collective13CollectiveMmaINS1_35MainloopSm100TmaUmmaWarpSpecializedILi16ELi2ELi4ENS5_IJNS4_1CILi2EEESB_NSA_ILi1EEEEEEEENS5_IJNSA_ILi256EEENSA_ILi128EEENSA_ILi32EEEEEENS_10bfloat16_tENS5_IJlSC_lEEESJ_SK_NS4_8TiledMMAINS4_8MMA_AtomIJNS4_26SM100_MMA_F16BF16_2x1SM_SSISJ_SJ_fLi256ELi128ELNS4_4UMMA5MajorE0ELSP_0ELNSO_7ScaleInE0ELSQ_0EEEEEENS4_6LayoutINS5_IJSC_SC_SC_EEENS5_IJNSA_ILi0EEESV_SV_EEEEENS5_IJNS4_10UnderscoreESY_SY_EEEEENS4_28SM100_TMA_2SM_LOAD_MULTICASTENS4_14ComposedLayoutINS4_7SwizzleILi2ELi4ELi3EEENS4_18smem_ptr_flag_bitsILi16EEENST_INS5_IJNSA_ILi8EEESH_EEENS5_IJSH_SC_EEEEEEEvNS4_8identityENS4_18SM100_TMA_2SM_LOADES1B_vS1C_EENS_8epilogue10collective18CollectiveEpilogueINS1F_23Sm100TmaWarpSpecializedILi4ELi2ELi32ELb1ELb0EEEJNS5_IJSG_SG_SH_EEENS5_IJNST_ISG_SC_EENST_ISH_SC_EEEEESJ_SK_SJ_SK_NS1F_6fusion15FusionCallbacksIS1J_NS1O_17LinearCombinationISJ_fSJ_fLNS_15FloatRoundStyleE2EEES1K_S1N_JEEENS4_5SM1004TMEM4LOAD26SM100_TMEM_LOAD_32dp32b32xENS4_13SM90_TMA_LOADES1B_NS4_39AutoVectorizingCopyWithAssumedAlignmentILi128EEENS4_14SM90_TMA_STOREES1B_S20_S20_EEEvvEEEEvNT_6ParamsE)
        /*0044*/ 	.word	0x00000000
.L_29:


//--------------------- .nv.compat                --------------------------
	.section	.nv.compat,"",@"SHT_CUDA_COMPAT_INFO"
	.align	4
        /*0000*/ 	.byte	0x02, 0x09, 0x01, 0x00, 0x02, 0x02, 0x02, 0x00, 0x02, 0x05, 0x05, 0x00, 0x03, 0x07, 0x01, 0x01
        /*0010*/ 	.byte	0x02, 0x03, 0x01, 0x00, 0x02, 0x06, 0x01, 0x00, 0x04, 0x0b, 0x08, 0x00, 0x09, 0x00, 0x00, 0x00
        /*0020*/ 	.byte	0x00, 0x00, 0x00, 0x00


//--------------------- .nv.info._ZN7cutlass13device_kernelINS_4gemm6kernel13GemmUniversalIN4cute5tupleIJiiiiEEENS1_10collective13CollectiveMmaINS1_35MainloopSm100TmaUmmaWarpSpecializedILi16ELi2ELi4ENS5_IJNS4_1CILi2EEESB_NSA_ILi1EEEEEEEENS5_IJNSA_ILi256EEENSA_ILi128EEENSA_ILi32EEEEEENS_10bfloat16_tENS5_IJlSC_lEEESJ_SK_NS4_8TiledMMAINS4_8MMA_AtomIJNS4_26SM100_MMA_F16BF16_2x1SM_SSISJ_SJ_fLi256ELi128ELNS4_4UMMA5MajorE0ELSP_0ELNSO_7ScaleInE0ELSQ_0EEEEEENS4_6LayoutINS5_IJSC_SC_SC_EEENS5_IJNSA_ILi0EEESV_SV_EEEEENS5_IJNS4_10UnderscoreESY_SY_EEEEENS4_28SM100_TMA_2SM_LOAD_MULTICASTENS4_14ComposedLayoutINS4_7SwizzleILi2ELi4ELi3EEENS4_18smem_ptr_flag_bitsILi16EEENST_INS5_IJNSA_ILi8EEESH_EEENS5_IJSH_SC_EEEEEEEvNS4_8identityENS4_18SM100_TMA_2SM_LOADES1B_vS1C_EENS_8epilogue10collective18CollectiveEpilogueINS1F_23Sm100TmaWarpSpecializedILi4ELi2ELi32ELb1ELb0EEEJNS5_IJSG_SG_SH_EEENS5_IJNST_ISG_SC_EENST_ISH_SC_EEEEESJ_SK_SJ_SK_NS1F_6fusion15FusionCallbacksIS1J_NS1O_17LinearCombinationISJ_fSJ_fLNS_15FloatRoundStyleE2EEES1K_S1N_JEEENS4_5SM1004TMEM4LOAD26SM100_TMEM_LOAD_32dp32b32xENS4_13SM90_TMA_LOADES1B_NS4_39AutoVectorizingCopyWithAssumedAlignmentILi128EEENS4_14SM90_TMA_STOREES1B_S20_S20_EEEvvEEEEvNT_6ParamsE --------------------------
	.section	.nv.info._ZN7cutlass13device_kernelINS_4gemm6kernel13GemmUniversalIN4cute5tupleIJiiiiEEENS1_10collective13CollectiveMmaINS1_35MainloopSm100TmaUmmaWarpSpecializedILi16ELi2ELi4ENS5_IJNS4_1CILi2EEESB_NSA_ILi1EEEEEEEENS5_IJNSA_ILi256EEENSA_ILi128EEENSA_ILi32EEEEEENS_10bfloat16_tENS5_IJlSC_lEEESJ_SK_NS4_8TiledMMAINS4_8MMA_AtomIJNS4_26SM100_MMA_F16BF16_2x1SM_SSISJ_SJ_fLi256ELi128ELNS4_4UMMA5MajorE0ELSP_0ELNSO_7ScaleInE0ELSQ_0EEEEEENS4_6LayoutINS5_IJSC_SC_SC_EEENS5_IJNSA_ILi0EEESV_SV_EEEEENS5_IJNS4_10UnderscoreESY_SY_EEEEENS4_28SM100_TMA_2SM_LOAD_MULTICASTENS4_14ComposedLayoutINS4_7SwizzleILi2ELi4ELi3EEENS4_18smem_ptr_flag_bitsILi16EEENST_INS5_IJNSA_ILi8EEESH_EEENS5_IJSH_SC_EEEEEEEvNS4_8identityENS4_18SM100_TMA_2SM_LOADES1B_vS1C_EENS_8epilogue10collective18CollectiveEpilogueINS1F_23Sm100TmaWarpSpecializedILi4ELi2ELi32ELb1ELb0EEEJNS5_IJSG_SG_SH_EEENS5_IJNST_ISG_SC_EENST_ISH_SC_EEEEESJ_SK_SJ_SK_NS1F_6fusion15FusionCallbacksIS1J_NS1O_17LinearCombinationISJ_fSJ_fLNS_15FloatRoundStyleE2EEES1K_S1N_JEEENS4_5SM1004TMEM4LOAD26SM100_TMEM_LOAD_32dp32b32xENS4_13SM90_TMA_LOADES1B_NS4_39AutoVectorizingCopyWithAssumedAlignmentILi128EEENS4_14SM90_TMA_STOREES1B_S20_S20_EEEvvEEEEvNT_6ParamsE,"",@"SHT_CUDA_INFO"
	.sectionflags	@""
	.align	4


	//----- nvinfo : EIATTR_CUDA_API_VERSION
	.align		4
        /*0000*/ 	.byte	0x04, 0x37
        /*0002*/ 	.short	(.L_31 - .L_30)
.L_30:
        /*0004*/ 	.word	0x00000082


	//----- nvinfo : EIATTR_KPARAM_INFO
	.align		4
.L_31:
        /*0008*/ 	.byte	0x04, 0x17
        /*000a*/ 	.short	(.L_33 - .L_32)
.L_32:
        /*000c*/ 	.word	0x00000000
        /*0010*/ 	.short	0x0000
        /*0012*/ 	.short	0x0000
        /*0014*/ 	.byte	0x00, 0xf0, 0x01, 0x20


	//----- nvinfo : EIATTR_AT_ENTRY_FRAGMENTS
	.align		4
.L_33:
        /*0018*/ 	.byte	0x04, 0x4f
        /*001a*/ 	.short	(.L_35 - .L_34)


	//   ....[0]....
.L_34:
        /*001c*/ 	.word	0x00000007


	//----- nvinfo : EIATTR_RESERVED_SMEM_USED
	.align		4
.L_35:
        /*0020*/ 	.byte	0x01, 0x41
	.zero		2


	//----- nvinfo : EIATTR_SPARSE_MMA_MASK
	.align		4
        /*0024*/ 	.byte	0x03, 0x50
        /*0026*/ 	.short	0x0000


	//----- nvinfo : EIATTR_TCGEN05_2CTA_USED
	.align		4
        /*0028*/ 	.byte	0x01, 0x52
	.zero		2


	//----- nvinfo : EIATTR_MAXREG_COUNT
	.align		4
        /*002c*/ 	.byte	0x03, 0x1b
        /*002e*/ 	.short	0x00ff


	//----- nvinfo : EIATTR_NUM_BARRIERS
	.align		4
        /*0030*/ 	.byte	0x02, 0x4c
        /*0032*/ 	.byte	0x07
	.zero		1


	//----- nvinfo : EIATTR_EXTERNS
	.align		4
        /*0034*/ 	.byte	0x04, 0x0f
        /*0036*/ 	.short	(.L_37 - .L_36)


	//   ....[0]....
	.align		4
.L_36:
        /*0038*/ 	.word	index@(__assertfail)


	//----- nvinfo : EIATTR_MERCURY_ISA_VERSION
	.align		4
.L_37:
        /*003c*/ 	.byte	0x03, 0x5f
        /*003e*/ 	.short	0x0101


	//----- nvinfo : EIATTR_INT_WARP_WIDE_INSTR_OFFSETS
	.align		4
        /*0040*/ 	.byte	0x04, 0x31
        /*0042*/ 	.short	(.L_39 - .L_38)


	//   ....[0]....
.L_38:
        /*0044*/ 	.word	0x00000f90


	//   ....[1]....
        /*0048*/ 	.word	0x00001040


	//   ....[2]....
        /*004c*/ 	.word	0x00004b40


	//   ....[3]....
        /*0050*/ 	.word	0x00004b60


	//   ....[4]....
        /*0054*/ 	.word	0x00004b90


	//   ....[5]....
        /*0058*/ 	.word	0x00005710


	//   ....[6]....
        /*005c*/ 	.word	0x00005780


	//   ....[7]....
        /*0060*/ 	.word	0x00005850


	//   ....[8]....
        /*0064*/ 	.word	0x000058d0


	//   ....[9]....
        /*0068*/ 	.word	0x000059c0


	//   ....[10]....
        /*006c*/ 	.word	0x00005a40


	//   ....[11]....
        /*0070*/ 	.word	0x00005b20


	//   ....[12]....
        /*0074*/ 	.word	0x00005bd0


	//----- nvinfo : EIATTR_COOP_GROUP_MASK_REGIDS
	.align		4
.L_39:
        /*0078*/ 	.byte	0x04, 0x29
        /*007a*/ 	.short	(.L_41 - .L_40)


	//   ....[0]....
.L_40:
        /*007c*/ 	.word	0xffffffff


	//   ....[1]....
        /*0080*/ 	.word	0xffffffff


	//   ....[2]....
        /*0084*/ 	.word	0xffffffff


	//   ....[3]....
        /*0088*/ 	.word	0xffffffff


	//   ....[4]....
        /*008c*/ 	.word	0xffffffff


	//   ....[5]....
        /*0090*/ 	.word	0xffffffff


	//   ....[6]....
        /*0094*/ 	.word	0xffffffff


	//   ....[7]....
        /*0098*/ 	.word	0xffffffff


	//   ....[8]....
        /*009c*/ 	.word	0xffffffff


	//   ....[9]....
        /*00a0*/ 	.word	0xffffffff


	//   ....[10]....
        /*00a4*/ 	.word	0xffffffff


	//   ....[11]....
        /*00a8*/ 	.word	0xffffffff


	//   ....[12]....
        /*00ac*/ 	.word	0xffffffff


	//   ....[13]....
        /*00b0*/ 	.word	0xffffffff


	//----- nvinfo : EIATTR_COOP_GROUP_INSTR_OFFSETS
	.align		4
.L_41:
        /*00b4*/ 	.byte	0x04, 0x28
        /*00b6*/ 	.short	(.L_43 - .L_42)


	//   ....[0]....
.L_42:
        /*00b8*/ 	.word	0x000000b0


	//   ....[1]....
        /*00bc*/ 	.word	0x00000520


	//   ....[2]....
        /*00c0*/ 	.word	0x000008a0


	//   ....[3]....
        /*00c4*/ 	.word	0x00000a40


	//   ....[4]....
        /*00c8*/ 	.word	0x00000b40


	//   ....[5]....
        /*00cc*/ 	.word	0x00000cb0


	//   ....[6]....
        /*00d0*/ 	.word	0x00000e50


	//   ....[7]....
        /*00d4*/ 	.word	0x000010b0


	//   ....[8]....
        /*00d8*/ 	.word	0x00002450


	//   ....[9]....
        /*00dc*/ 	.word	0x00003a00


	//   ....[10]....
        /*00e0*/ 	.word	0x00003ed0


	//   ....[11]....
        /*00e4*/ 	.word	0x00003f00


	//   ....[12]....
        /*00e8*/ 	.word	0x00004a40


	//   ....[13]....
        /*00ec*/ 	.word	0x00004c50


	//----- nvinfo : EIATTR_VRC_CTA_INIT_COUNT
	.align		4
.L_43:
        /*00f0*/ 	.byte	0x02, 0x4a
        /*00f2*/ 	.byte	0x80
	.zero		1


	//----- nvinfo : EIATTR_SYSCALL_OFFSETS
	.align		4
        /*00f4*/ 	.byte	0x04, 0x46
        /*00f6*/ 	.short	(.L_45 - .L_44)


	//   ....[0]....
.L_44:
        /*00f8*/ 	.word	0x00006830


	//   ....[1]....
        /*00fc*/ 	.word	0x00006920


	//   ....[2]....
        /*0100*/ 	.word	0x000070c0


	//   ....[3]....
        /*0104*/ 	.word	0x00007d40


	//   ....[4]....
        /*0108*/ 	.word	0x000089a0


	//   ....[5]....
        /*010c*/ 	.word	0x000095f0


	//----- nvinfo : EIATTR_MBARRIER_INSTR_OFFSETS
	.align		4
.L_45:
        /*0110*/ 	.byte	0x04, 0x39
        /*0112*/ 	.short	(.L_47 - .L_46)


	//   ....[0]....
.L_46:
        /*0114*/ 	.word	0x00000680
        /*0118*/ 	.word	0x000000ff
        /*011c*/ 	.word	0x00000000
        /*0120*/ 	.short	0x0100
        /*0122*/ 	.byte	0x04
	.zero		1


	//   ....[1]....
        /*0124*/ 	.word	0x00000690
        /*0128*/ 	.word	0x000000ff
        /*012c*/ 	.word	0x00000080
        /*0130*/ 	.short	0x0100
        /*0132*/ 	.byte	0x04
	.zero		1


	//   ....[2]....
        /*0134*/ 	.word	0x000006a0
        /*0138*/ 	.word	0x000000ff
        /*013c*/ 	.word	0x00000008
        /*0140*/ 	.short	0x0100
        /*0142*/ 	.byte	0x04
	.zero		1


	//   ....[3]....
        /*0144*/ 	.word	0x000006b0
        /*0148*/ 	.word	0x000000ff
        /*014c*/ 	.word	0x00000088
        /*0150*/ 	.short	0x0100
        /*0152*/ 	.byte	0x04
	.zero		1


	//   ....[4]....
        /*0154*/ 	.word	0x000006c0
        /*0158*/ 	.word	0x000000ff
        /*015c*/ 	.word	0x00000010
        /*0160*/ 	.short	0x0100
        /*0162*/ 	.byte	0x04
	.zero		1


	//   ....[5]....
        /*0164*/ 	.word	0x000006d0
        /*0168*/ 	.word	0x000000ff
        /*016c*/ 	.word	0x00000090
        /*0170*/ 	.short	0x0100
        /*0172*/ 	.byte	0x04
	.zero		1


	//   ....[6]....
        /*0174*/ 	.word	0x000006e0
        /*0178*/ 	.word	0x000000ff
        /*017c*/ 	.word	0x00000018
        /*0180*/ 	.short	0x0100
        /*0182*/ 	.byte	0x04
	.zero		1


	//   ....[7]....
        /*0184*/ 	.word	0x000006f0
        /*0188*/ 	.word	0x000000ff
        /*018c*/ 	.word	0x00000098
        /*0190*/ 	.short	0x0100
        /*0192*/ 	.byte	0x04
	.zero		1


	//   ....[8]....
        /*0194*/ 	.word	0x00000700
        /*0198*/ 	.word	0x000000ff
        /*019c*/ 	.word	0x00000020
        /*01a0*/ 	.short	0x0100
        /*01a2*/ 	.byte	0x04
	.zero		1


	//   ....[9]....
        /*01a4*/ 	.word	0x00000710
        /*01a8*/ 	.word	0x000000ff
        /*01ac*/ 	.word	0x000000a0
        /*01b0*/ 	.short	0x0100
        /*01b2*/ 	.byte	0x04
	.zero		1


	//   ....[10]....
        /*01b4*/ 	.word	0x00000720
        /*01b8*/ 	.word	0x000000ff
        /*01bc*/ 	.word	0x00000028
        /*01c0*/ 	.short	0x0100
        /*01c2*/ 	.byte	0x04
	.zero		1


	//   ....[11]....
        /*01c4*/ 	.word	0x00000730
        /*01c8*/ 	.word	0x000000ff
        /*01cc*/ 	.word	0x000000a8
        /*01d0*/ 	.short	0x0100
        /*01d2*/ 	.byte	0x04
	.zero		1


	//   ....[12]....
        /*01d4*/ 	.word	0x00000740
        /*01d8*/ 	.word	0x000000ff
        /*01dc*/ 	.word	0x00000030
        /*01e0*/ 	.short	0x0100
        /*01e2*/ 	.byte	0x04
	.zero		1


	//   ....[13]....
        /*01e4*/ 	.word	0x00000750
        /*01e8*/ 	.word	0x000000ff
        /*01ec*/ 	.word	0x000000b0
        /*01f0*/ 	.short	0x0100
        /*01f2*/ 	.byte	0x04
	.zero		1


	//   ....[14]....
        /*01f4*/ 	.word	0x00000760
        /*01f8*/ 	.word	0x000000ff
        /*01fc*/ 	.word	0x00000038
        /*0200*/ 	.short	0x0100
        /*0202*/ 	.byte	0x04
	.zero		1


	//   ....[15]....
        /*0204*/ 	.word	0x00000770
        /*0208*/ 	.word	0x000000ff
        /*020c*/ 	.word	0x000000b8
        /*0210*/ 	.short	0x0100
        /*0212*/ 	.byte	0x04
	.zero		1


	//   ....[16]....
        /*0214*/ 	.word	0x00000780
        /*0218*/ 	.word	0x000000ff
        /*021c*/ 	.word	0x00000040
        /*0220*/ 	.short	0x0100
        /*0222*/ 	.byte	0x04
	.zero		1


	//   ....[17]....
        /*0224*/ 	.word	0x00000790
        /*0228*/ 	.word	0x000000ff
        /*022c*/ 	.word	0x000000c0
        /*0230*/ 	.short	0x0100
        /*0232*/ 	.byte	0x04
	.zero		1


	//   ....[18]....
        /*0234*/ 	.word	0x000007a0
        /*0238*/ 	.word	0x000000ff
        /*023c*/ 	.word	0x00000048
        /*0240*/ 	.short	0x0100
        /*0242*/ 	.byte	0x04
	.zero		1


	//   ....[19]....
        /*0244*/ 	.word	0x000007b0
        /*0248*/ 	.word	0x000000ff
        /*024c*/ 	.word	0x000000c8
        /*0250*/ 	.short	0x0100
        /*0252*/ 	.byte	0x04
	.zero		1


	//   ....[20]....
        /*0254*/ 	.word	0x000007c0
        /*0258*/ 	.word	0x000000ff
        /*025c*/ 	.word	0x00000050
        /*0260*/ 	.short	0x0100
        /*0262*/ 	.byte	0x04
	.zero		1


	//   ....[21]....
        /*0264*/ 	.word	0x000007d0
        /*0268*/ 	.word	0x000000ff
        /*026c*/ 	.word	0x000000d0
        /*0270*/ 	.short	0x0100
        /*0272*/ 	.byte	0x04
	.zero		1


	//   ....[22]....
        /*0274*/ 	.word	0x000007e0
        /*0278*/ 	.word	0x000000ff
        /*027c*/ 	.word	0x00000058
        /*0280*/ 	.short	0x0100
        /*0282*/ 	.byte	0x04
	.zero		1


	//   ....[23]....
        /*0284*/ 	.word	0x000007f0
        /*0288*/ 	.word	0x000000ff
        /*028c*/ 	.word	0x000000d8
        /*0290*/ 	.short	0x0100
        /*0292*/ 	.byte	0x04
	.zero		1


	//   ....[24]....
        /*0294*/ 	.word	0x00000800
        /*0298*/ 	.word	0x000000ff
        /*029c*/ 	.word	0x00000060
        /*02a0*/ 	.short	0x0100
        /*02a2*/ 	.byte	0x04
	.zero		1


	//   ....[25]....
        /*02a4*/ 	.word	0x00000810
        /*02a8*/ 	.word	0x000000ff
        /*02ac*/ 	.word	0x000000e0
        /*02b0*/ 	.short	0x0100
        /*02b2*/ 	.byte	0x04
	.zero		1


	//   ....[26]....
        /*02b4*/ 	.word	0x00000820
        /*02b8*/ 	.word	0x000000ff
        /*02bc*/ 	.word	0x00000068
        /*02c0*/ 	.short	0x0100
        /*02c2*/ 	.byte	0x04
	.zero		1


	//   ....[27]....
        /*02c4*/ 	.word	0x00000830
        /*02c8*/ 	.word	0x000000ff
        /*02cc*/ 	.word	0x000000e8
        /*02d0*/ 	.short	0x0100
        /*02d2*/ 	.byte	0x04
	.zero		1


	//   ....[28]....
        /*02d4*/ 	.word	0x00000840
        /*02d8*/ 	.word	0x000000ff
        /*02dc*/ 	.word	0x00000070
        /*02e0*/ 	.short	0x0100
        /*02e2*/ 	.byte	0x04
	.zero		1


	//   ....[29]....
        /*02e4*/ 	.word	0x00000850
        /*02e8*/ 	.word	0x000000ff
        /*02ec*/ 	.word	0x000000f0
        /*02f0*/ 	.short	0x0100
        /*02f2*/ 	.byte	0x04
	.zero		1


	//   ....[30]....
        /*02f4*/ 	.word	0x00000860
        /*02f8*/ 	.word	0x000000ff
        /*02fc*/ 	.word	0x00000078
        /*0300*/ 	.short	0x0100
        /*0302*/ 	.byte	0x04
	.zero		1


	//   ....[31]....
        /*0304*/ 	.word	0x00000870
        /*0308*/ 	.word	0x000000ff
        /*030c*/ 	.word	0x000000f8
        /*0310*/ 	.short	0x0100
        /*0312*/ 	.byte	0x04
	.zero		1


	//   ....[32]....
        /*0314*/ 	.word	0x000009b0
        /*0318*/ 	.word	0x000000ff
        /*031c*/ 	.word	0x00000100
        /*0320*/ 	.short	0x0100
        /*0322*/ 	.byte	0x04
	.zero		1


	//   ....[33]....
        /*0324*/ 	.word	0x000009c0
        /*0328*/ 	.word	0x000000ff
        /*032c*/ 	.word	0x00000120
        /*0330*/ 	.short	0x0100
        /*0332*/ 	.byte	0x04
	.zero		1


	//   ....[34]....
        /*0334*/ 	.word	0x000009d0
        /*0338*/ 	.word	0x000000ff
        /*033c*/ 	.word	0x00000108
        /*0340*/ 	.short	0x0100
        /*0342*/ 	.byte	0x04
	.zero		1


	//   ....[35]....
        /*0344*/ 	.word	0x000009e0
        /*0348*/ 	.word	0x000000ff
        /*034c*/ 	.word	0x00000128
        /*0350*/ 	.short	0x0100
        /*0352*/ 	.byte	0x04
	.zero		1


	//   ....[36]....
        /*0354*/ 	.word	0x000009f0
        /*0358*/ 	.word	0x000000ff
        /*035c*/ 	.word	0x00000110
        /*0360*/ 	.short	0x0100
        /*0362*/ 	.byte	0x04
	.zero		1


	//   ....[37]....
        /*0364*/ 	.word	0x00000a00
        /*0368*/ 	.word	0x000000ff
        /*036c*/ 	.word	0x00000130
        /*0370*/ 	.short	0x0100
        /*0372*/ 	.byte	0x04
	.zero		1


	//   ....[38]....
        /*0374*/ 	.word	0x00000a10
        /*0378*/ 	.word	0x000000ff
        /*037c*/ 	.word	0x00000118
        /*0380*/ 	.short	0x0100
        /*0382*/ 	.byte	0x04
	.zero		1


	//   ....[39]....
        /*0384*/ 	.word	0x00000a20
        /*0388*/ 	.word	0x000000ff
        /*038c*/ 	.word	0x00000138
        /*0390*/ 	.short	0x0100
        /*0392*/ 	.byte	0x04
	.zero		1


	//   ....[40]....
        /*0394*/ 	.word	0x00000b10
        /*0398*/ 	.word	0x000000ff
        /*039c*/ 	.word	0x00000140
        /*03a0*/ 	.short	0x0100
        /*03a2*/ 	.byte	0x06
	.zero		1


	//   ....[41]....
        /*03a4*/ 	.word	0x00000b20
        /*03a8*/ 	.word	0x000000ff
        /*03ac*/ 	.word	0x00000148
        /*03b0*/ 	.short	0x0100
        /*03b2*/ 	.byte	0x06
	.zero		1


	//   ....[42]....
        /*03b4*/ 	.word	0x00000c60
        /*03b8*/ 	.word	0x000000ff
        /*03bc*/ 	.word	0x00000150
        /*03c0*/ 	.short	0x0100
        /*03c2*/ 	.byte	0x06
	.zero		1


	//   ....[43]....
        /*03c4*/ 	.word	0x00000c70
        /*03c8*/ 	.word	0x000000ff
        /*03cc*/ 	.word	0x00000160
        /*03d0*/ 	.short	0x0100
        /*03d2*/ 	.byte	0x06
	.zero		1


	//   ....[44]....
        /*03d4*/ 	.word	0x00000c80
        /*03d8*/ 	.word	0x000000ff
        /*03dc*/ 	.word	0x00000158
        /*03e0*/ 	.short	0x0100
        /*03e2*/ 	.byte	0x06
	.zero		1


	//   ....[45]....
        /*03e4*/ 	.word	0x00000c90
        /*03e8*/ 	.word	0x000000ff
        /*03ec*/ 	.word	0x00000168
        /*03f0*/ 	.short	0x0100
        /*03f2*/ 	.byte	0x06
	.zero		1


	//   ....[46]....
        /*03f4*/ 	.word	0x00000dc0
        /*03f8*/ 	.word	0x000000ff
        /*03fc*/ 	.word	0x00000170
        /*0400*/ 	.short	0x0100
        /*0402*/ 	.byte	0x04
	.zero		1


	//   ....[47]....
        /*0404*/ 	.word	0x00000dd0
        /*0408*/ 	.word	0x000000ff
        /*040c*/ 	.word	0x00000190
        /*0410*/ 	.short	0x0100
        /*0412*/ 	.byte	0x04
	.zero		1


	//   ....[48]....
        /*0414*/ 	.word	0x00000de0
        /*0418*/ 	.word	0x000000ff
        /*041c*/ 	.word	0x00000178
        /*0420*/ 	.short	0x0100
        /*0422*/ 	.byte	0x04
	.zero		1


	//   ....[49]....
        /*0424*/ 	.word	0x00000df0
        /*0428*/ 	.word	0x000000ff
        /*042c*/ 	.word	0x00000198
        /*0430*/ 	.short	0x0100
        /*0432*/ 	.byte	0x04
	.zero		1


	//   ....[50]....
        /*0434*/ 	.word	0x00000e00
        /*0438*/ 	.word	0x000000ff
        /*043c*/ 	.word	0x00000180
        /*0440*/ 	.short	0x0100
        /*0442*/ 	.byte	0x04
	.zero		1


	//   ....[51]....
        /*0444*/ 	.word	0x00000e10
        /*0448*/ 	.word	0x000000ff
        /*044c*/ 	.word	0x000001a0
        /*0450*/ 	.short	0x0100
        /*0452*/ 	.byte	0x04
	.zero		1


	//   ....[52]....
        /*0454*/ 	.word	0x00000e20
        /*0458*/ 	.word	0x000000ff
        /*045c*/ 	.word	0x00000188
        /*0460*/ 	.short	0x0100
        /*0462*/ 	.byte	0x04
	.zero		1


	//   ....[53]....
        /*0464*/ 	.word	0x00000e30
        /*0468*/ 	.word	0x000000ff
        /*046c*/ 	.word	0x000001a8
        /*0470*/ 	.short	0x0100
        /*0472*/ 	.byte	0x04
	.zero		1


	//   ....[54]....
        /*0474*/ 	.word	0x00000f30
        /*0478*/ 	.word	0x000000ff
        /*047c*/ 	.word	0x000001b0
        /*0480*/ 	.short	0x0100
        /*0482*/ 	.byte	0x04
	.zero		1


	//   ....[55]....
        /*0484*/ 	.word	0x00000f40
        /*0488*/ 	.word	0x000000ff
        /*048c*/ 	.word	0x000001c0
        /*0490*/ 	.short	0x0100
        /*0492*/ 	.byte	0x04
	.zero		1


	//   ....[56]....
        /*0494*/ 	.word	0x00000f50
        /*0498*/ 	.word	0x000000ff
        /*049c*/ 	.word	0x000001b8
        /*04a0*/ 	.short	0x0100
        /*04a2*/ 	.byte	0x04
	.zero		1


	//   ....[57]....
        /*04a4*/ 	.word	0x00000f60
        /*04a8*/ 	.word	0x000000ff
        /*04ac*/ 	.word	0x000001c8
        /*04b0*/ 	.short	0x0100
        /*04b2*/ 	.byte	0x04
	.zero		1


	//   ....[58]....
        /*04b4*/ 	.word	0x00001060
        /*04b8*/ 	.word	0x000000ff
        /*04bc*/ 	.word	0x000001d0
        /*04c0*/ 	.short	0x0100
        /*04c2*/ 	.byte	0x06
	.zero		1


	//   ....[59]....
        /*04c4*/ 	.word	0x00001c90
        /*04c8*/ 	.word	0x00000000
        /*04cc*/ 	.word	0x000001c0
        /*04d0*/ 	.short	0x010a
        /*04d2*/ 	.byte	0xff
	.zero		1


	//   ....[60]....
        /*04d4*/ 	.word	0x00001cb0
        /*04d8*/ 	.word	0x00000000
        /*04dc*/ 	.word	0x000001b0
        /*04e0*/ 	.short	0x0101
        /*04e2*/ 	.byte	0xff
	.zero		1


	//   ....[61]....
        /*04e4*/ 	.word	0x00001d60
        /*04e8*/ 	.word	0x000000ff
        /*04ec*/ 	.word	0x00000080
        /*04f0*/ 	.short	0x010a
        /*04f2*/ 	.byte	0x04
	.zero		1


	//   ....[62]....
        /*04f4*/ 	.word	0x00001e30
        /*04f8*/ 	.word	0x000000ff
        /*04fc*/ 	.word	0x00000080
        /*0500*/ 	.short	0x010a
        /*0502*/ 	.byte	0x21
	.zero		1


	//   ....[63]....
        /*0504*/ 	.word	0x00001fe0
        /*0508*/ 	.word	0x000000ff
        /*050c*/ 	.word	0x00000080
        /*0510*/ 	.short	0x010a
        /*0512*/ 	.byte	0x05
	.zero		1


	//   ....[64]....
        /*0514*/ 	.word	0x00002100
        /*0518*/ 	.word	0x000000ff
        /*051c*/ 	.word	0x00000148
        /*0520*/ 	.short	0x0101
        /*0522*/ 	.byte	0x0d
	.zero		1


	//   ....[65]....
        /*0524*/ 	.word	0x00002120
        /*0528*/ 	.word	0x000000ff
        /*052c*/ 	.word	0x00000080
        /*0530*/ 	.short	0x010a
        /*0532*/ 	.byte	0x04
	.zero		1


	//   ....[66]....
        /*0534*/ 	.word	0x000021a0
        /*0538*/ 	.word	0x000000ff
        /*053c*/ 	.word	0x00000080
        /*0540*/ 	.short	0x010a
        /*0542*/ 	.byte	0x11
	.zero		1


	//   ....[67]....
        /*0544*/ 	.word	0x00002340
        /*0548*/ 	.word	0x000000ff
        /*054c*/ 	.word	0x00000080
        /*0550*/ 	.short	0x010a
        /*0552*/ 	.byte	0x05
	.zero		1


	//   ....[68]....
        /*0554*/ 	.word	0x00002480
        /*0558*/ 	.word	0x00000003
        /*055c*/ 	.word	0x00000150
        /*0560*/ 	.short	0x010a
        /*0562*/ 	.byte	0xff
	.zero		1


	//   ....[69]....
        /*0564*/ 	.word	0x000025d0
        /*0568*/ 	.word	0x00000000
        /*056c*/ 	.word	0x00000000
        /*0570*/ 	.short	0x0101
        /*0572*/ 	.byte	0xff
	.zero		1


	//   ....[70]....
        /*0574*/ 	.word	0x00002b90
        /*0578*/ 	.word	0x000000ff
        /*057c*/ 	.word	0x00000000
        /*0580*/ 	.short	0x010a
        /*0582*/ 	.byte	0x04
	.zero		1


	//   ....[71]....
        /*0584*/ 	.word	0x00002c20
        /*0588*/ 	.word	0x000000ff
        /*058c*/ 	.word	0x00000000
        /*0590*/ 	.short	0x010a
        /*0592*/ 	.byte	0x05
	.zero		1


	//   ....[72]....
        /*0594*/ 	.word	0x00002cb0
        /*0598*/ 	.word	0x000000ff
        /*059c*/ 	.word	0x00000000
        /*05a0*/ 	.short	0x010a
        /*05a2*/ 	.byte	0x05
	.zero		1


	//   ....[73]....
        /*05a4*/ 	.word	0x00002d40
        /*05a8*/ 	.word	0x000000ff
        /*05ac*/ 	.word	0x00000000
        /*05b0*/ 	.short	0x010a
        /*05b2*/ 	.byte	0x05
	.zero		1


	//   ....[74]....
        /*05b4*/ 	.word	0x00002dd0
        /*05b8*/ 	.word	0x000000ff
        /*05bc*/ 	.word	0x00000000
        /*05c0*/ 	.short	0x010a
        /*05c2*/ 	.byte	0x05
	.zero		1


	//   ....[75]....
        /*05c4*/ 	.word	0x00002e60
        /*05c8*/ 	.word	0x000000ff
        /*05cc*/ 	.word	0x00000000
        /*05d0*/ 	.short	0x010a
        /*05d2*/ 	.byte	0x05
	.zero		1


	//   ....[76]....
        /*05d4*/ 	.word	0x00002ef0
        /*05d8*/ 	.word	0x000000ff
        /*05dc*/ 	.word	0x00000000
        /*05e0*/ 	.short	0x010a
        /*05e2*/ 	.byte	0x05
	.zero		1


	//   ....[77]....
        /*05e4*/ 	.word	0x00002f80
        /*05e8*/ 	.word	0x000000ff
        /*05ec*/ 	.word	0x00000000
        /*05f0*/ 	.short	0x010a
        /*05f2*/ 	.byte	0x05
	.zero		1


	//   ....[78]....
        /*05f4*/ 	.word	0x00003010
        /*05f8*/ 	.word	0x000000ff
        /*05fc*/ 	.word	0x00000000
        /*0600*/ 	.short	0x010a
        /*0602*/ 	.byte	0x05
	.zero		1


	//   ....[79]....
        /*0604*/ 	.word	0x000030a0
        /*0608*/ 	.word	0x000000ff
        /*060c*/ 	.word	0x00000000
        /*0610*/ 	.short	0x010a
        /*0612*/ 	.byte	0x05
	.zero		1


	//   ....[80]....
        /*0614*/ 	.word	0x00003130
        /*0618*/ 	.word	0x000000ff
        /*061c*/ 	.word	0x00000000
        /*0620*/ 	.short	0x010a
        /*0622*/ 	.byte	0x05
	.zero		1


	//   ....[81]....
        /*0624*/ 	.word	0x000031c0
        /*0628*/ 	.word	0x000000ff
        /*062c*/ 	.word	0x00000000
        /*0630*/ 	.short	0x010a
        /*0632*/ 	.byte	0x05
	.zero		1


	//   ....[82]....
        /*0634*/ 	.word	0x00003250
        /*0638*/ 	.word	0x000000ff
        /*063c*/ 	.word	0x00000000
        /*0640*/ 	.short	0x010a
        /*0642*/ 	.byte	0x05
	.zero		1


	//   ....[83]....
        /*0644*/ 	.word	0x000032e0
        /*0648*/ 	.word	0x000000ff
        /*064c*/ 	.word	0x00000000
        /*0650*/ 	.short	0x010a
        /*0652*/ 	.byte	0x05
	.zero		1


	//   ....[84]....
        /*0654*/ 	.word	0x00003370
        /*0658*/ 	.word	0x000000ff
        /*065c*/ 	.word	0x00000000
        /*0660*/ 	.short	0x010a
        /*0662*/ 	.byte	0x05
	.zero		1


	//   ....[85]....
        /*0664*/ 	.word	0x00003410
        /*0668*/ 	.word	0x00000000
        /*066c*/ 	.word	0x00000000
        /*0670*/ 	.short	0x010a
        /*0672*/ 	.byte	0xff
	.zero		1


	//   ....[86]....
        /*0674*/ 	.word	0x00003550
        /*0678*/ 	.word	0x00000000
        /*067c*/ 	.word	0x000001b0
        /*0680*/ 	.short	0x010a
        /*0682*/ 	.byte	0xff
	.zero		1


	//   ....[87]....
        /*0684*/ 	.word	0x000035c0
        /*0688*/ 	.word	0x00000004
        /*068c*/ 	.word	0x00000000
        /*0690*/ 	.short	0x0101
        /*0692*/ 	.byte	0xff
	.zero		1


	//   ....[88]....
        /*0694*/ 	.word	0x000035e0
        /*0698*/ 	.word	0x000000ff
        /*069c*/ 	.word	0x00000160
        /*06a0*/ 	.short	0x010a
        /*06a2*/ 	.byte	0x04
	.zero		1


	//   ....[89]....
        /*06a4*/ 	.word	0x00003700
        /*06a8*/ 	.word	0x00000000
        /*06ac*/ 	.word	0x00000150
        /*06b0*/ 	.short	0x010a
        /*06b2*/ 	.byte	0xff
	.zero		1


	//   ....[90]....
        /*06b4*/ 	.word	0x00003800
        /*06b8*/ 	.word	0x00000000
        /*06bc*/ 	.word	0x00000000
        /*06c0*/ 	.short	0x0101
        /*06c2*/ 	.byte	0xff
	.zero		1


	//   ....[91]....
        /*06c4*/ 	.word	0x00003890
        /*06c8*/ 	.word	0x000000ff
        /*06cc*/ 	.word	0x00000160
        /*06d0*/ 	.short	0x0106
        /*06d2*/ 	.byte	0x04
	.zero		1


	//   ....[92]....
        /*06d4*/ 	.word	0x000038b0
        /*06d8*/ 	.word	0x000000ff
        /*06dc*/ 	.word	0x00000160
        /*06e0*/ 	.short	0x010a
        /*06e2*/ 	.byte	0x04
	.zero		1


	//   ....[93]....
        /*06e4*/ 	.word	0x00003940
        /*06e8*/ 	.word	0x000000ff
        /*06ec*/ 	.word	0x00000160
        /*06f0*/ 	.short	0x0106
        /*06f2*/ 	.byte	0x07
	.zero		1


	//   ....[94]....
        /*06f4*/ 	.word	0x00003980
        /*06f8*/ 	.word	0x00000000
        /*06fc*/ 	.word	0x00000160
        /*0700*/ 	.short	0x010a
        /*0702*/ 	.byte	0xff
	.zero		1


	//   ....[95]....
        /*0704*/ 	.word	0x00003bd0
        /*0708*/ 	.word	0x000000ff
        /*070c*/ 	.word	0x00000008
        /*0710*/ 	.short	0x010a
        /*0712*/ 	.byte	0x05
	.zero		1


	//   ....[96]....
        /*0714*/ 	.word	0x00003bf0
        /*0718*/ 	.word	0x000000ff
        /*071c*/ 	.word	0x00000008
        /*0720*/ 	.short	0x010a
        /*0722*/ 	.byte	0x05
	.zero		1


	//   ....[97]....
        /*0724*/ 	.word	0x00003d80
        /*0728*/ 	.word	0x000000ff
        /*072c*/ 	.word	0x00000008
        /*0730*/ 	.short	0x010a
        /*0732*/ 	.byte	0x05
	.zero		1


	//   ....[98]....
        /*0734*/ 	.word	0x00003da0
        /*0738*/ 	.word	0x000000ff
        /*073c*/ 	.word	0x00000008
        /*0740*/ 	.short	0x010a
        /*0742*/ 	.byte	0x05
	.zero		1


	//   ....[99]....
        /*0744*/ 	.word	0x00003e60
        /*0748*/ 	.word	0x000000ff
        /*074c*/ 	.word	0x00000000
        /*0750*/ 	.short	0x0101
        /*0752*/ 	.byte	0x04
	.zero		1


	//   ....[100]....
        /*0754*/ 	.word	0x00004160
        /*0758*/ 	.word	0x00000000
        /*075c*/ 	.word	0x00000150
        /*0760*/ 	.short	0x010a
        /*0762*/ 	.byte	0xff
	.zero		1


	//   ....[101]....
        /*0764*/ 	.word	0x00004220
        /*0768*/ 	.word	0x00000000
        /*076c*/ 	.word	0x00000000
        /*0770*/ 	.short	0x0101
        /*0772*/ 	.byte	0xff
	.zero		1


	//   ....[102]....
        /*0774*/ 	.word	0x000042e0
        /*0778*/ 	.word	0x000000ff
        /*077c*/ 	.word	0x00000000
        /*0780*/ 	.short	0x010a
        /*0782*/ 	.byte	0x04
	.zero		1


	//   ....[103]....
        /*0784*/ 	.word	0x000042f0
        /*0788*/ 	.word	0x000000ff
        /*078c*/ 	.word	0x00000190
        /*0790*/ 	.short	0x010a
        /*0792*/ 	.byte	0x17
	.zero		1


	//   ....[104]....
        /*0794*/ 	.word	0x000043a0
        /*0798*/ 	.word	0x000000ff
        /*079c*/ 	.word	0x00000000
        /*07a0*/ 	.short	0x010a
        /*07a2*/ 	.byte	0x05
	.zero		1


	//   ....[105]....
        /*07a4*/ 	.word	0x000044e0
        /*07a8*/ 	.word	0x000000ff
        /*07ac*/ 	.word	0x00000000
        /*07b0*/ 	.short	0x010a
        /*07b2*/ 	.byte	0x04
	.zero		1


	//   ....[106]....
        /*07b4*/ 	.word	0x00004730
        /*07b8*/ 	.word	0x000000ff
        /*07bc*/ 	.word	0x00000000
        /*07c0*/ 	.short	0x010a
        /*07c2*/ 	.byte	0x04
	.zero		1


	//   ....[107]....
        /*07c4*/ 	.word	0x000047c0
        /*07c8*/ 	.word	0x000000ff
        /*07cc*/ 	.word	0x00000000
        /*07d0*/ 	.short	0x010a
        /*07d2*/ 	.byte	0x05
	.zero		1


	//   ....[108]....
        /*07d4*/ 	.word	0x00004850
        /*07d8*/ 	.word	0x000000ff
        /*07dc*/ 	.word	0x00000000
        /*07e0*/ 	.short	0x010a
        /*07e2*/ 	.byte	0x05
	.zero		1


	//   ....[109]....
        /*07e4*/ 	.word	0x000048f0
        /*07e8*/ 	.word	0x00000000
        /*07ec*/ 	.word	0x00000000
        /*07f0*/ 	.short	0x010a
        /*07f2*/ 	.byte	0xff
	.zero		1


	//   ....[110]....
        /*07f4*/ 	.word	0x00004930
        /*07f8*/ 	.word	0x00000000
        /*07fc*/ 	.word	0x00000000
        /*0800*/ 	.short	0x010a
        /*0802*/ 	.byte	0xff
	.zero		1


	//   ....[111]....
        /*0804*/ 	.word	0x000049a0
        /*0808*/ 	.word	0x000000ff
        /*080c*/ 	.word	0x00000000
        /*0810*/ 	.short	0x0101
        /*0812*/ 	.byte	0x04
	.zero		1


	//   ....[112]....
        /*0814*/ 	.word	0x000049e0
        /*0818*/ 	.word	0x000000ff
        /*081c*/ 	.word	0x000001d0
        /*0820*/ 	.short	0x010a
        /*0822*/ 	.byte	0x11
	.zero		1


	//   ....[113]....
        /*0824*/ 	.word	0x00004a30
        /*0828*/ 	.word	0x000000ff
        /*082c*/ 	.word	0x00000000
        /*0830*/ 	.short	0x0101
        /*0832*/ 	.byte	0x04
	.zero		1


	//   ....[114]....
        /*0834*/ 	.word	0x00004f10
        /*0838*/ 	.word	0x0000000c
        /*083c*/ 	.word	0x00000150
        /*0840*/ 	.short	0x010a
        /*0842*/ 	.byte	0xff
	.zero		1


	//   ....[115]....
        /*0844*/ 	.word	0x00005080
        /*0848*/ 	.word	0x00000000
        /*084c*/ 	.word	0x00000000
        /*0850*/ 	.short	0x0101
        /*0852*/ 	.byte	0xff
	.zero		1


	//   ....[116]....
        /*0854*/ 	.word	0x00005510
        /*0858*/ 	.word	0x000000ff
        /*085c*/ 	.word	0x00000148
        /*0860*/ 	.short	0x010a
        /*0862*/ 	.byte	0x15
	.zero		1


	//   ....[117]....
        /*0864*/ 	.word	0x00005690
        /*0868*/ 	.word	0x000000ff
        /*086c*/ 	.word	0x00000120
        /*0870*/ 	.short	0x010a
        /*0872*/ 	.byte	0x15
	.zero		1


	//   ....[118]....
        /*0874*/ 	.word	0x00005800
        /*0878*/ 	.word	0x000000ff
        /*087c*/ 	.word	0x00000100
        /*0880*/ 	.short	0x010b
        /*0882*/ 	.byte	0x15
	.zero		1


	//   ....[119]....
        /*0884*/ 	.word	0x00005810
        /*0888*/ 	.word	0x000000ff
        /*088c*/ 	.word	0x00000000
        /*0890*/ 	.short	0x0101
        /*0892*/ 	.byte	0x28
	.zero		1


	//   ....[120]....
        /*0894*/ 	.word	0x00005820
        /*0898*/ 	.word	0x000000ff
        /*089c*/ 	.word	0x00000128
        /*08a0*/ 	.short	0x010a
        /*08a2*/ 	.byte	0x15
	.zero		1


	//   ....[121]....
        /*08a4*/ 	.word	0x00005970
        /*08a8*/ 	.word	0x000000ff
        /*08ac*/ 	.word	0x00000108
        /*08b0*/ 	.short	0x010b
        /*08b2*/ 	.byte	0x15
	.zero		1


	//   ....[122]....
        /*08b4*/ 	.word	0x00005980
        /*08b8*/ 	.word	0x000000ff
        /*08bc*/ 	.word	0x00000000
        /*08c0*/ 	.short	0x0101
        /*08c2*/ 	.byte	0x27
	.zero		1


	//   ....[123]....
        /*08c4*/ 	.word	0x00005990
        /*08c8*/ 	.word	0x000000ff
        /*08cc*/ 	.word	0x00000130
        /*08d0*/ 	.short	0x010a
        /*08d2*/ 	.byte	0x15
	.zero		1


	//   ....[124]....
        /*08d4*/ 	.word	0x00005ad0
        /*08d8*/ 	.word	0x000000ff
        /*08dc*/ 	.word	0x00000110
        /*08e0*/ 	.short	0x010b
        /*08e2*/ 	.byte	0x15
	.zero		1


	//   ....[125]....
        /*08e4*/ 	.word	0x00005ae0
        /*08e8*/ 	.word	0x000000ff
        /*08ec*/ 	.word	0x00000000
        /*08f0*/ 	.short	0x0101
        /*08f2*/ 	.byte	0x26
	.zero		1


	//   ....[126]....
        /*08f4*/ 	.word	0x00005af0
        /*08f8*/ 	.word	0x000000ff
        /*08fc*/ 	.word	0x00000138
        /*0900*/ 	.short	0x010a
        /*0902*/ 	.byte	0x15
	.zero		1


	//   ....[127]....
        /*0904*/ 	.word	0x00005cf0
        /*0908*/ 	.word	0x000000ff
        /*090c*/ 	.word	0x00000118
        /*0910*/ 	.short	0x010b
        /*0912*/ 	.byte	0x15
	.zero		1


	//   ....[128]....
        /*0914*/ 	.word	0x00005d00
        /*0918*/ 	.word	0x000000ff
        /*091c*/ 	.word	0x00000000
        /*0920*/ 	.short	0x0101
        /*0922*/ 	.byte	0x25
	.zero		1


	//   ....[129]....
        /*0924*/ 	.word	0x00005d30
        /*0928*/ 	.word	0x000000ff
        /*092c*/ 	.word	0x00000120
        /*0930*/ 	.short	0x010a
        /*0932*/ 	.byte	0x15
	.zero		1


	//   ....[130]....
        /*0934*/ 	.word	0x00005d50
        /*0938*/ 	.word	0x000000ff
        /*093c*/ 	.word	0x00000128
        /*0940*/ 	.short	0x010a
        /*0942*/ 	.byte	0x15
	.zero		1


	//   ....[131]....
        /*0944*/ 	.word	0x00005d70
        /*0948*/ 	.word	0x000000ff
        /*094c*/ 	.word	0x00000130
        /*0950*/ 	.short	0x010a
        /*0952*/ 	.byte	0x15
	.zero		1


	//   ....[132]....
        /*0954*/ 	.word	0x00005db0
        /*0958*/ 	.word	0x00000000
        /*095c*/ 	.word	0x00000138
        /*0960*/ 	.short	0x010a
        /*0962*/ 	.byte	0xff
	.zero		1


	//   ....[133]....
        /*0964*/ 	.word	0x000060c0
        /*0968*/ 	.word	0x00000003
        /*096c*/ 	.word	0x00000150
        /*0970*/ 	.short	0x010a
        /*0972*/ 	.byte	0xff
	.zero		1


	//   ....[134]....
        /*0974*/ 	.word	0x00006240
        /*0978*/ 	.word	0x00000000
        /*097c*/ 	.word	0x00000000
        /*0980*/ 	.short	0x0101
        /*0982*/ 	.byte	0xff
	.zero		1


	//   ....[135]....
        /*0984*/ 	.word	0x00006d80
        /*0988*/ 	.word	0x000000ff
        /*098c*/ 	.word	0x00000100
        /*0990*/ 	.short	0x010a
        /*0992*/ 	.byte	0x2c
	.zero		1


	//   ....[136]....
        /*0994*/ 	.word	0x00006dc0
        /*0998*/ 	.word	0x00000062
        /*099c*/ 	.word	0x00000170
        /*09a0*/ 	.short	0x010a
        /*09a2*/ 	.byte	0xff
	.zero		1


	//   ....[137]....
        /*09a4*/ 	.word	0x00006eb0
        /*09a8*/ 	.word	0x000000ff
        /*09ac*/ 	.word	0x00000100
        /*09b0*/ 	.short	0x010a
        /*09b2*/ 	.byte	0x2c
	.zero		1


	//   ....[138]....
        /*09b4*/ 	.word	0x00006fa0
        /*09b8*/ 	.word	0x00000062
        /*09bc*/ 	.word	0x00000170
        /*09c0*/ 	.short	0x010a
        /*09c2*/ 	.byte	0xff
	.zero		1


	//   ....[139]....
        /*09c4*/ 	.word	0x00007a70
        /*09c8*/ 	.word	0x00000000
        /*09cc*/ 	.word	0x00000000
        /*09d0*/ 	.short	0x0101
        /*09d2*/ 	.byte	0xff
	.zero		1


	//   ....[140]....
        /*09d4*/ 	.word	0x00007a80
        /*09d8*/ 	.word	0x00000003
        /*09dc*/ 	.word	0x00000100
        /*09e0*/ 	.short	0x010a
        /*09e2*/ 	.byte	0xff
	.zero		1


	//   ....[141]....
        /*09e4*/ 	.word	0x00007b60
        /*09e8*/ 	.word	0x00000003
        /*09ec*/ 	.word	0x00000100
        /*09f0*/ 	.short	0x010a
        /*09f2*/ 	.byte	0xff
	.zero		1


	//   ....[142]....
        /*09f4*/ 	.word	0x000086d0
        /*09f8*/ 	.word	0x00000068
        /*09fc*/ 	.word	0x00000000
        /*0a00*/ 	.short	0x0101
        /*0a02*/ 	.byte	0xff
	.zero		1


	//   ....[143]....
        /*0a04*/ 	.word	0x000086f0
        /*0a08*/ 	.word	0x0000003e
        /*0a0c*/ 	.word	0x00000100
        /*0a10*/ 	.short	0x010a
        /*0a12*/ 	.byte	0xff
	.zero		1


	//   ....[144]....
        /*0a14*/ 	.word	0x000087c0
        /*0a18*/ 	.word	0x0000003e
        /*0a1c*/ 	.word	0x00000100
        /*0a20*/ 	.short	0x010a
        /*0a22*/ 	.byte	0xff
	.zero		1


	//   ....[145]....
        /*0a24*/ 	.word	0x00009320
        /*0a28*/ 	.word	0x0000003e
        /*0a2c*/ 	.word	0x00000000
        /*0a30*/ 	.short	0x0101
        /*0a32*/ 	.byte	0xff
	.zero		1


	//   ....[146]....
        /*0a34*/ 	.word	0x00009340
        /*0a38*/ 	.word	0x0000003d
        /*0a3c*/ 	.word	0x00000100
        /*0a40*/ 	.short	0x010a
        /*0a42*/ 	.byte	0xff
	.zero		1


	//   ....[147]....
        /*0a44*/ 	.word	0x00009410
        /*0a48*/ 	.word	0x0000003d
        /*0a4c*/ 	.word	0x00000100
        /*0a50*/ 	.short	0x010a
        /*0a52*/ 	.byte	0xff
	.zero		1


	//   ....[148]....
        /*0a54*/ 	.word	0x00009800
        /*0a58*/ 	.word	0x00000062
        /*0a5c*/ 	.word	0x00000000
        /*0a60*/ 	.short	0x0101
        /*0a62*/ 	.byte	0xff
	.zero		1


	//   ....[149]....
        /*0a64*/ 	.word	0x00009fc0
        /*0a68*/ 	.word	0x00000002
        /*0a6c*/ 	.word	0x00000000
        /*0a70*/ 	.short	0x0101
        /*0a72*/ 	.byte	0xff
	.zero		1


	//   ....[150]....
        /*0a74*/ 	.word	0x0000a270
        /*0a78*/ 	.word	0x000000ff
        /*0a7c*/ 	.word	0x00000000
        /*0a80*/ 	.short	0x0101
        /*0a82*/ 	.byte	0x04
	.zero		1


	//   ....[151]....
        /*0a84*/ 	.word	0x0000a290
        /*0a88*/ 	.word	0x00000000
        /*0a8c*/ 	.word	0x000001c0
        /*0a90*/ 	.short	0x010a
        /*0a92*/ 	.byte	0xff
	.zero		1


	//   ....[152]....
        /*0a94*/ 	.word	0x0000a2f0
        /*0a98*/ 	.word	0x00000000
        /*0a9c*/ 	.word	0x00000080
        /*0aa0*/ 	.short	0x010a
        /*0aa2*/ 	.byte	0xff
	.zero		1


	//   ....[153]....
        /*0aa4*/ 	.word	0x0000a350
        /*0aa8*/ 	.word	0x00000000
        /*0aac*/ 	.word	0x00000080
        /*0ab0*/ 	.short	0x010a
        /*0ab2*/ 	.byte	0xff
	.zero		1


	//   ....[154]....
        /*0ab4*/ 	.word	0x0000a3a0
        /*0ab8*/ 	.word	0x00000003
        /*0abc*/ 	.word	0x00000150
        /*0ac0*/ 	.short	0x010a
        /*0ac2*/ 	.byte	0xff
	.zero		1


	//   ....[155]....
        /*0ac4*/ 	.word	0x0000a400
        /*0ac8*/ 	.word	0x00000000
        /*0acc*/ 	.word	0x00000000
        /*0ad0*/ 	.short	0x010a
        /*0ad2*/ 	.byte	0xff
	.zero		1


	//   ....[156]....
        /*0ad4*/ 	.word	0x0000a460
        /*0ad8*/ 	.word	0x00000000
        /*0adc*/ 	.word	0x00000000
        /*0ae0*/ 	.short	0x010a
        /*0ae2*/ 	.byte	0xff
	.zero		1


	//   ....[157]....
        /*0ae4*/ 	.word	0x0000a4c0
        /*0ae8*/ 	.word	0x00000000
        /*0aec*/ 	.word	0x00000000
        /*0af0*/ 	.short	0x010a
        /*0af2*/ 	.byte	0xff
	.zero		1


	//   ....[158]....
        /*0af4*/ 	.word	0x0000a520
        /*0af8*/ 	.word	0x00000000
        /*0afc*/ 	.word	0x00000000
        /*0b00*/ 	.short	0x010a
        /*0b02*/ 	.byte	0xff
	.zero		1


	//   ....[159]....
        /*0b04*/ 	.word	0x0000a580
        /*0b08*/ 	.word	0x00000000
        /*0b0c*/ 	.word	0x00000000
        /*0b10*/ 	.short	0x010a
        /*0b12*/ 	.byte	0xff
	.zero		1


	//   ....[160]....
        /*0b14*/ 	.word	0x0000a5e0
        /*0b18*/ 	.word	0x00000000
        /*0b1c*/ 	.word	0x00000000
        /*0b20*/ 	.short	0x010a
        /*0b22*/ 	.byte	0xff
	.zero		1


	//   ....[161]....
        /*0b24*/ 	.word	0x0000a640
        /*0b28*/ 	.word	0x00000000
        /*0b2c*/ 	.word	0x00000000
        /*0b30*/ 	.short	0x010a
        /*0b32*/ 	.byte	0xff
	.zero		1


	//   ....[162]....
        /*0b34*/ 	.word	0x0000a6a0
        /*0b38*/ 	.word	0x00000000
        /*0b3c*/ 	.word	0x00000000
        /*0b40*/ 	.short	0x010a
        /*0b42*/ 	.byte	0xff
	.zero		1


	//   ....[163]....
        /*0b44*/ 	.word	0x0000a700
        /*0b48*/ 	.word	0x00000000
        /*0b4c*/ 	.word	0x00000000
        /*0b50*/ 	.short	0x010a
        /*0b52*/ 	.byte	0xff
	.zero		1


	//   ....[164]....
        /*0b54*/ 	.word	0x0000a760
        /*0b58*/ 	.word	0x00000000
        /*0b5c*/ 	.word	0x00000000
        /*0b60*/ 	.short	0x010a
        /*0b62*/ 	.byte	0xff
	.zero		1


	//   ....[165]....
        /*0b64*/ 	.word	0x0000a7c0
        /*0b68*/ 	.word	0x00000000
        /*0b6c*/ 	.word	0x00000000
        /*0b70*/ 	.short	0x010a
        /*0b72*/ 	.byte	0xff
	.zero		1


	//   ....[166]....
        /*0b74*/ 	.word	0x0000a820
        /*0b78*/ 	.word	0x00000000
        /*0b7c*/ 	.word	0x00000000
        /*0b80*/ 	.short	0x010a
        /*0b82*/ 	.byte	0xff
	.zero		1


	//   ....[167]....
        /*0b84*/ 	.word	0x0000a880
        /*0b88*/ 	.word	0x00000000
        /*0b8c*/ 	.word	0x00000000
        /*0b90*/ 	.short	0x010a
        /*0b92*/ 	.byte	0xff
	.zero		1


	//   ....[168]....
        /*0b94*/ 	.word	0x0000a8e0
        /*0b98*/ 	.word	0x00000000
        /*0b9c*/ 	.word	0x00000000
        /*0ba0*/ 	.short	0x010a
        /*0ba2*/ 	.byte	0xff
	.zero		1


	//   ....[169]....
        /*0ba4*/ 	.word	0x0000a940
        /*0ba8*/ 	.word	0x00000000
        /*0bac*/ 	.word	0x00000000
        /*0bb0*/ 	.short	0x010a
        /*0bb2*/ 	.byte	0xff
	.zero		1


	//   ....[170]....
        /*0bb4*/ 	.word	0x0000a990
        /*0bb8*/ 	.word	0x00000000
        /*0bbc*/ 	.word	0x000001b0
        /*0bc0*/ 	.short	0x010a
        /*0bc2*/ 	.byte	0xff
	.zero		1


	//   ....[171]....
        /*0bc4*/ 	.word	0x0000a9f0
        /*0bc8*/ 	.word	0x00000000
        /*0bcc*/ 	.word	0x00000160
        /*0bd0*/ 	.short	0x010a
        /*0bd2*/ 	.byte	0xff
	.zero		1


	//   ....[172]....
        /*0bd4*/ 	.word	0x0000aa40
        /*0bd8*/ 	.word	0x00000000
        /*0bdc*/ 	.word	0x00000150
        /*0be0*/ 	.short	0x010a
        /*0be2*/ 	.byte	0xff
	.zero		1


	//   ....[173]....
        /*0be4*/ 	.word	0x0000aaa0
        /*0be8*/ 	.word	0x00000000
        /*0bec*/ 	.word	0x00000160
        /*0bf0*/ 	.short	0x010a
        /*0bf2*/ 	.byte	0xff
	.zero		1


	//   ....[174]....
        /*0bf4*/ 	.word	0x0000ab00
        /*0bf8*/ 	.word	0x00000005
        /*0bfc*/ 	.word	0x00000008
        /*0c00*/ 	.short	0x010a
        /*0c02*/ 	.byte	0xff
	.zero		1


	//   ....[175]....
        /*0c04*/ 	.word	0x0000abf0
        /*0c08*/ 	.word	0x00000003
        /*0c0c*/ 	.word	0x00000008
        /*0c10*/ 	.short	0x010a
        /*0c12*/ 	.byte	0xff
	.zero		1


	//   ....[176]....
        /*0c14*/ 	.word	0x0000ac40
        /*0c18*/ 	.word	0x00000000
        /*0c1c*/ 	.word	0x00000150
        /*0c20*/ 	.short	0x010a
        /*0c22*/ 	.byte	0xff
	.zero		1


	//   ....[177]....
        /*0c24*/ 	.word	0x0000aca0
        /*0c28*/ 	.word	0x00000000
        /*0c2c*/ 	.word	0x00000190
        /*0c30*/ 	.short	0x010a
        /*0c32*/ 	.byte	0xff
	.zero		1


	//   ....[178]....
        /*0c34*/ 	.word	0x0000ad00
        /*0c38*/ 	.word	0x00000000
        /*0c3c*/ 	.word	0x00000000
        /*0c40*/ 	.short	0x010a
        /*0c42*/ 	.byte	0xff
	.zero		1


	//   ....[179]....
        /*0c44*/ 	.word	0x0000ad60
        /*0c48*/ 	.word	0x00000000
        /*0c4c*/ 	.word	0x00000000
        /*0c50*/ 	.short	0x010a
        /*0c52*/ 	.byte	0xff
	.zero		1


	//   ....[180]....
        /*0c54*/ 	.word	0x0000adc0
        /*0c58*/ 	.word	0x00000000
        /*0c5c*/ 	.word	0x00000000
        /*0c60*/ 	.short	0x010a
        /*0c62*/ 	.byte	0xff
	.zero		1


	//   ....[181]....
        /*0c64*/ 	.word	0x0000ae20
        /*0c68*/ 	.word	0x00000000
        /*0c6c*/ 	.word	0x00000000
        /*0c70*/ 	.short	0x010a
        /*0c72*/ 	.byte	0xff
	.zero		1


	//   ....[182]....
        /*0c74*/ 	.word	0x0000ae80
        /*0c78*/ 	.word	0x00000000
        /*0c7c*/ 	.word	0x000001d0
        /*0c80*/ 	.short	0x010a
        /*0c82*/ 	.byte	0xff
	.zero		1


	//   ....[183]....
        /*0c84*/ 	.word	0x0000aed0
        /*0c88*/ 	.word	0x0000000c
        /*0c8c*/ 	.word	0x00000150
        /*0c90*/ 	.short	0x010a
        /*0c92*/ 	.byte	0xff
	.zero		1


	//   ....[184]....
        /*0c94*/ 	.word	0x0000af30
        /*0c98*/ 	.word	0x00000000
        /*0c9c*/ 	.word	0x00000148
        /*0ca0*/ 	.short	0x010a
        /*0ca2*/ 	.byte	0xff
	.zero		1


	//   ....[185]....
        /*0ca4*/ 	.word	0x0000af90
        /*0ca8*/ 	.word	0x00000000
        /*0cac*/ 	.word	0x00000120
        /*0cb0*/ 	.short	0x010a
        /*0cb2*/ 	.byte	0xff
	.zero		1


	//   ....[186]....
        /*0cb4*/ 	.word	0x0000aff0
        /*0cb8*/ 	.word	0x00000000
        /*0cbc*/ 	.word	0x00000128
        /*0cc0*/ 	.short	0x010a
        /*0cc2*/ 	.byte	0xff
	.zero		1


	//   ....[187]....
        /*0cc4*/ 	.word	0x0000b050
        /*0cc8*/ 	.word	0x00000000
        /*0ccc*/ 	.word	0x00000130
        /*0cd0*/ 	.short	0x010a
        /*0cd2*/ 	.byte	0xff
	.zero		1


	//   ....[188]....
        /*0cd4*/ 	.word	0x0000b0b0
        /*0cd8*/ 	.word	0x00000000
        /*0cdc*/ 	.word	0x00000138
        /*0ce0*/ 	.short	0x010a
        /*0ce2*/ 	.byte	0xff
	.zero		1


	//   ....[189]....
        /*0ce4*/ 	.word	0x0000b110
        /*0ce8*/ 	.word	0x00000000
        /*0cec*/ 	.word	0x00000120
        /*0cf0*/ 	.short	0x010a
        /*0cf2*/ 	.byte	0xff
	.zero		1


	//   ....[190]....
        /*0cf4*/ 	.word	0x0000b170
        /*0cf8*/ 	.word	0x00000000
        /*0cfc*/ 	.word	0x00000128
        /*0d00*/ 	.short	0x010a
        /*0d02*/ 	.byte	0xff
	.zero		1


	//   ....[191]....
        /*0d04*/ 	.word	0x0000b1d0
        /*0d08*/ 	.word	0x00000000
        /*0d0c*/ 	.word	0x00000130
        /*0d10*/ 	.short	0x010a
        /*0d12*/ 	.byte	0xff
	.zero		1


	//   ....[192]....
        /*0d14*/ 	.word	0x0000b220
        /*0d18*/ 	.word	0x00000003
        /*0d1c*/ 	.word	0x00000150
        /*0d20*/ 	.short	0x010a
        /*0d22*/ 	.byte	0xff
	.zero		1


	//   ....[193]....
        /*0d24*/ 	.word	0x0000b280
        /*0d28*/ 	.word	0x00000000
        /*0d2c*/ 	.word	0x00000100
        /*0d30*/ 	.short	0x010a
        /*0d32*/ 	.byte	0xff
	.zero		1


	//   ....[194]....
        /*0d34*/ 	.word	0x0000b2d0
        /*0d38*/ 	.word	0x00000062
        /*0d3c*/ 	.word	0x00000170
        /*0d40*/ 	.short	0x010a
        /*0d42*/ 	.byte	0xff
	.zero		1


	//   ....[195]....
        /*0d44*/ 	.word	0x0000b320
        /*0d48*/ 	.word	0x00000003
        /*0d4c*/ 	.word	0x00000100
        /*0d50*/ 	.short	0x010a
        /*0d52*/ 	.byte	0xff
	.zero		1


	//   ....[196]....
        /*0d54*/ 	.word	0x0000b370
        /*0d58*/ 	.word	0x0000003e
        /*0d5c*/ 	.word	0x00000100
        /*0d60*/ 	.short	0x010a
        /*0d62*/ 	.byte	0xff
	.zero		1


	//   ....[197]....
        /*0d64*/ 	.word	0x0000b3c0
        /*0d68*/ 	.word	0x0000003d
        /*0d6c*/ 	.word	0x00000100
        /*0d70*/ 	.short	0x010a
        /*0d72*/ 	.byte	0xff
	.zero		1


	//----- nvinfo : EIATTR_NUM_MBARRIERS
	.align		4
.L_47:
        /*0d74*/ 	.byte	0x03, 0x38
        /*0d76*/ 	.short	0x003b


	//----- nvinfo : EIATTR_EXIT_INSTR_OFFSETS
	.align		4
        /*0d78*/ 	.byte	0x04, 0x1c
        /*0d7a*/ 	.short	(.L_49 - .L_48)


	//   ....[0]....
.L_48:
        /*0d7c*/ 	.word	0x00003440


	//   ....[1]....
        /*0d80*/ 	.word	0x00003950


	//   ....[2]....
        /*0d84*/ 	.word	0x000039b0


	//   ....[3]....
        /*0d88*/ 	.word	0x00004c60


	//   ....[4]....
        /*0d8c*/ 	.word	0x00005de0


	//   ....[5]....
        /*0d90*/ 	.word	0x00005e20


	//   ....[6]....
        /*0d94*/ 	.word	0x0000a150


	//   ....[7]....
        /*0d98*/ 	.word	0x0000a1d0


	//   ....[8]....
        /*0d9c*/ 	.word	0x0000a200


	//   ....[9]....
        /*0da0*/ 	.word	0x0000a280


	//----- nvinfo : EIATTR_MAX_THREADS
	.align		4
.L_49:
        /*0da4*/ 	.byte	0x04, 0x05
        /*0da6*/ 	.short	(.L_51 - .L_50)
.L_50:
        /*0da8*/ 	.word	0x00000100
        /*0dac*/ 	.word	0x00000001
        /*0db0*/ 	.word	0x00000001


	//----- nvinfo : EIATTR_CRS_STACK_SIZE
	.align		4
.L_51:
        /*0db4*/ 	.byte	0x04, 0x1e
        /*0db6*/ 	.short	(.L_53 - .L_52)
.L_52:
        /*0db8*/ 	.word	0x00000000


	//----- nvinfo : EIATTR_CBANK_PARAM_SIZE
	.align		4
.L_53:
        /*0dbc*/ 	.byte	0x03, 0x19
        /*0dbe*/ 	.short	0x0800


	//----- nvinfo : EIATTR_PARAM_CBANK
	.align		4
        /*0dc0*/ 	.byte	0x04, 0x0a
        /*0dc2*/ 	.short	(.L_55 - .L_54)
	.align		4
.L_54:
        /*0dc4*/ 	.word	index@(.nv.constant0._ZN7cutlass13device_kernelINS_4gemm6kernel13GemmUniversalIN4cute5tupleIJiiiiEEENS1_10collective13CollectiveMmaINS1_35MainloopSm100TmaUmmaWarpSpecializedILi16ELi2ELi4ENS5_IJNS4_1CILi2EEESB_NSA_ILi1EEEEEEEENS5_IJNSA_ILi256EEENSA_ILi128EEENSA_ILi32EEEEEENS_10bfloat16_tENS5_IJlSC_lEEESJ_SK_NS4_8TiledMMAINS4_8MMA_AtomIJNS4_26SM100_MMA_F16BF16_2x1SM_SSISJ_SJ_fLi256ELi128ELNS4_4UMMA5MajorE0ELSP_0ELNSO_7ScaleInE0ELSQ_0EEEEEENS4_6LayoutINS5_IJSC_SC_SC_EEENS5_IJNSA_ILi0EEESV_SV_EEEEENS5_IJNS4_10UnderscoreESY_SY_EEEEENS4_28SM100_TMA_2SM_LOAD_MULTICASTENS4_14ComposedLayoutINS4_7SwizzleILi2ELi4ELi3EEENS4_18smem_ptr_flag_bitsILi16EEENST_INS5_IJNSA_ILi8EEESH_EEENS5_IJSH_SC_EEEEEEEvNS4_8identityENS4_18SM100_TMA_2SM_LOADES1B_vS1C_EENS_8epilogue10collective18CollectiveEpilogueINS1F_23Sm100TmaWarpSpecializedILi4ELi2ELi32ELb1ELb0EEEJNS5_IJSG_SG_SH_EEENS5_IJNST_ISG_SC_EENST_ISH_SC_EEEEESJ_SK_SJ_SK_NS1F_6fusion15FusionCallbacksIS1J_NS1O_17LinearCombinationISJ_fSJ_fLNS_15FloatRoundStyleE2EEES1K_S1N_JEEENS4_5SM1004TMEM4LOAD26SM100_TMEM_LOAD_32dp32b32xENS4_13SM90_TMA_LOADES1B_NS4_39AutoVectorizingCopyWithAssumedAlignmentILi128EEENS4_14SM90_TMA_STOREES1B_S20_S20_EEEvvEEEEvNT_6ParamsE)
        /*0dc8*/ 	.short	0x0380
        /*0dca*/ 	.short	0x0800


	//----- nvinfo : EIATTR_SW_WAR
	.align		4
.L_55:
        /*0dcc*/ 	.byte	0x04, 0x36
        /*0dce*/ 	.short	(.L_57 - .L_56)
.L_56:
        /*0dd0*/ 	.word	0x00000008
.L_57:


//--------------------- .nv.callgraph             --------------------------
	.section	.nv.callgraph,"",@"SHT_CUDA_CALLGRAPH"
	.align	4
	.sectionentsize	8
	.align		4
        /*0000*/ 	.word	0x00000000
	.align		4
        /*0004*/ 	.word	0xffffffff
	.align		4
        /*0008*/ 	.word	index@(_ZN7cutlass13device_kernelINS_4gemm6kernel13GemmUniversalIN4cute5tupleIJiiiiEEENS1_10collective13CollectiveMmaINS1_35MainloopSm100TmaUmmaWarpSpecializedILi16ELi2ELi4ENS5_IJNS4_1CILi2EEESB_NSA_ILi1EEEEEEEENS5_IJNSA_ILi256EEENSA_ILi128EEENSA_ILi32EEEEEENS_10bfloat16_tENS5_IJlSC_lEEESJ_SK_NS4_8TiledMMAINS4_8MMA_AtomIJNS4_26SM100_MMA_F16BF16_2x1SM_SSISJ_SJ_fLi256ELi128ELNS4_4UMMA5MajorE0ELSP_0ELNSO_7ScaleInE0ELSQ_0EEEEEENS4_6LayoutINS5_IJSC_SC_SC_EEENS5_IJNSA_ILi0EEESV_SV_EEEEENS5_IJNS4_10UnderscoreESY_SY_EEEEENS4_28SM100_TMA_2SM_LOAD_MULTICASTENS4_14ComposedLayoutINS4_7SwizzleILi2ELi4ELi3EEENS4_18smem_ptr_flag_bitsILi16EEENST_INS5_IJNSA_ILi8EEESH_EEENS5_IJSH_SC_EEEEEEEvNS4_8identityENS4_18SM100_TMA_2SM_LOADES1B_vS1C_EENS_8epilogue10collective18CollectiveEpilogueINS1F_23Sm100TmaWarpSpecializedILi4ELi2ELi32ELb1ELb0EEEJNS5_IJSG_SG_SH_EEENS5_IJNST_ISG_SC_EENST_ISH_SC_EEEEESJ_SK_SJ_SK_NS1F_6fusion15FusionCallbacksIS1J_NS1O_17LinearCombinationISJ_fSJ_fLNS_15FloatRoundStyleE2EEES1K_S1N_JEEENS4_5SM1004TMEM4LOAD26SM100_TMEM_LOAD_32dp32b32xENS4_13SM90_TMA_LOADES1B_NS4_39AutoVectorizingCopyWithAssumedAlignmentILi128EEENS4_14SM90_TMA_STOREES1B_S20_S20_EEEvvEEEEvNT_6ParamsE)
	.align		4
        /*000c*/ 	.word	index@(__assertfail)
	.align		4
        /*0010*/ 	.word	0x00000000
	.align		4
        /*0014*/ 	.word	0xfffffffe
	.align		4
        /*0018*/ 	.word	0x00000000
	.align		4
        /*001c*/ 	.word	0xfffffffd
	.align		4
        /*0020*/ 	.word	0x00000000
	.align		4
        /*0024*/ 	.word	0xfffffffc


//--------------------- .nv.constant4             --------------------------
	.section	.nv.constant4,"a",@progbits
	.align	8
	.align		8
.nv.constant4:
        /*0000*/ 	.dword	__assertfail
	.align		8
        /*0008*/ 	.dword	__unnamed_1
	.align		8
        /*0010*/ 	.dword	__unnamed_2
	.align		8
        /*0018*/ 	.dword	_ZN40_INTERNAL_75f9f3af_4_k_cu_80120401_323404cuda3std3__45__cpo5beginE
	.align		8
        /*0020*/ 	.dword	_ZN40_INTERNAL_75f9f3af_4_k_cu_80120401_323404cuda3std3__45__cpo3endE
	.align		8
        /*0028*/ 	.dword	_ZN40_INTERNAL_75f9f3af_4_k_cu_80120401_323404cuda3std3__45__cpo6cbeginE
	.align		8
        /*0030*/ 	.dword	_ZN40_INTERNAL_75f9f3af_4_k_cu_80120401_323404cuda3std3__45__cpo4cendE
	.align		8
        /*0038*/ 	.dword	_ZN40_INTERNAL_75f9f3af_4_k_cu_80120401_323404cuda3std3__442_GLOBAL__N__75f9f3af_4_k_cu_80120401_323406ignoreE
	.align		8
        /*0040*/ 	.dword	_ZN40_INTERNAL_75f9f3af_4_k_cu_80120401_323404cuda3std3__419piecewise_constructE
	.align		8
        /*0048*/ 	.dword	_ZN40_INTERNAL_75f9f3af_4_k_cu_80120401_323404cuda3std3__48in_placeE
	.align		8
        /*0050*/ 	.dword	_ZN40_INTERNAL_75f9f3af_4_k_cu_80120401_323404cuda3std6ranges3__45__cpo4swapE
	.align		8
        /*0058*/ 	.dword	_ZN40_INTERNAL_75f9f3af_4_k_cu_80120401_323404cuda3std6ranges3__45__cpo9iter_moveE
	.align		8
        /*0060*/ 	.dword	_ZN40_INTERNAL_75f9f3af_4_k_cu_80120401_323404cute7productE
	.align		8
        /*0068*/ 	.dword	_ZN40_INTERNAL_75f9f3af_4_k_cu_80120401_323404cute1_E
	.align		8
        /*0070*/ 	.dword	$str$25
	.align		8
        /*0078*/ 	.dword	$str$26
	.align		8
        /*0080*/ 	.dword	$str$27
	.align		8
        /*0088*/ 	.dword	$str$28


//--------------------- .text._ZN7cutlass13device_kernelINS_4gemm6kernel13GemmUniversalIN4cute5tupleIJiiiiEEENS1_10collective13CollectiveMmaINS1_35MainloopSm100TmaUmmaWarpSpecializedILi16ELi2ELi4ENS5_IJNS4_1CILi2EEESB_NSA_ILi1EEEEEEEENS5_IJNSA_ILi256EEENSA_ILi128EEENSA_ILi32EEEEEENS_10bfloat16_tENS5_IJlSC_lEEESJ_SK_NS4_8TiledMMAINS4_8MMA_AtomIJNS4_26SM100_MMA_F16BF16_2x1SM_SSISJ_SJ_fLi256ELi128ELNS4_4UMMA5MajorE0ELSP_0ELNSO_7ScaleInE0ELSQ_0EEEEEENS4_6LayoutINS5_IJSC_SC_SC_EEENS5_IJNSA_ILi0EEESV_SV_EEEEENS5_IJNS4_10UnderscoreESY_SY_EEEEENS4_28SM100_TMA_2SM_LOAD_MULTICASTENS4_14ComposedLayoutINS4_7SwizzleILi2ELi4ELi3EEENS4_18smem_ptr_flag_bitsILi16EEENST_INS5_IJNSA_ILi8EEESH_EEENS5_IJSH_SC_EEEEEEEvNS4_8identityENS4_18SM100_TMA_2SM_LOADES1B_vS1C_EENS_8epilogue10collective18CollectiveEpilogueINS1F_23Sm100TmaWarpSpecializedILi4ELi2ELi32ELb1ELb0EEEJNS5_IJSG_SG_SH_EEENS5_IJNST_ISG_SC_EENST_ISH_SC_EEEEESJ_SK_SJ_SK_NS1F_6fusion15FusionCallbacksIS1J_NS1O_17LinearCombinationISJ_fSJ_fLNS_15FloatRoundStyleE2EEES1K_S1N_JEEENS4_5SM1004TMEM4LOAD26SM100_TMEM_LOAD_32dp32b32xENS4_13SM90_TMA_LOADES1B_NS4_39AutoVectorizingCopyWithAssumedAlignmentILi128EEENS4_14SM90_TMA_STOREES1B_S20_S20_EEEvvEEEEvNT_6ParamsE --------------------------
	.section	.text._ZN7cutlass13device_kernelINS_4gemm6kernel13GemmUniversalIN4cute5tupleIJiiiiEEENS1_10collective13CollectiveMmaINS1_35MainloopSm100TmaUmmaWarpSpecializedILi16ELi2ELi4ENS5_IJNS4_1CILi2EEESB_NSA_ILi1EEEEEEEENS5_IJNSA_ILi256EEENSA_ILi128EEENSA_ILi32EEEEEENS_10bfloat16_tENS5_IJlSC_lEEESJ_SK_NS4_8TiledMMAINS4_8MMA_AtomIJNS4_26SM100_MMA_F16BF16_2x1SM_SSISJ_SJ_fLi256ELi128ELNS4_4UMMA5MajorE0ELSP_0ELNSO_7ScaleInE0ELSQ_0EEEEEENS4_6LayoutINS5_IJSC_SC_SC_EEENS5_IJNSA_ILi0EEESV_SV_EEEEENS5_IJNS4_10UnderscoreESY_SY_EEEEENS4_28SM100_TMA_2SM_LOAD_MULTICASTENS4_14ComposedLayoutINS4_7SwizzleILi2ELi4ELi3EEENS4_18smem_ptr_flag_bitsILi16EEENST_INS5_IJNSA_ILi8EEESH_EEENS5_IJSH_SC_EEEEEEEvNS4_8identityENS4_18SM100_TMA_2SM_LOADES1B_vS1C_EENS_8epilogue10collective18CollectiveEpilogueINS1F_23Sm100TmaWarpSpecializedILi4ELi2ELi32ELb1ELb0EEEJNS5_IJSG_SG_SH_EEENS5_IJNST_ISG_SC_EENST_ISH_SC_EEEEESJ_SK_SJ_SK_NS1F_6fusion15FusionCallbacksIS1J_NS1O_17LinearCombinationISJ_fSJ_fLNS_15FloatRoundStyleE2EEES1K_S1N_JEEENS4_5SM1004TMEM4LOAD26SM100_TMEM_LOAD_32dp32b32xENS4_13SM90_TMA_LOADES1B_NS4_39AutoVectorizingCopyWithAssumedAlignmentILi128EEENS4_14SM90_TMA_STOREES1B_S20_S20_EEEvvEEEEvNT_6ParamsE,"ax",@progbits
	.align	128
.text._ZN7cutlass13device_kernelINS_4gemm6kernel13GemmUniversalIN4cute5tupleIJiiiiEEENS1_10collective13CollectiveMmaINS1_35MainloopSm100TmaUmmaWarpSpecializedILi16ELi2ELi4ENS5_IJNS4_1CILi2EEESB_NSA_ILi1EEEEEEEENS5_IJNSA_ILi256EEENSA_ILi128EEENSA_ILi32EEEEEENS_10bfloat16_tENS5_IJlSC_lEEESJ_SK_NS4_8TiledMMAINS4_8MMA_AtomIJNS4_26SM100_MMA_F16BF16_2x1SM_SSISJ_SJ_fLi256ELi128ELNS4_4UMMA5MajorE0ELSP_0ELNSO_7ScaleInE0ELSQ_0EEEEEENS4_6LayoutINS5_IJSC_SC_SC_EEENS5_IJNSA_ILi0EEESV_SV_EEEEENS5_IJNS4_10UnderscoreESY_SY_EEEEENS4_28SM100_TMA_2SM_LOAD_MULTICASTENS4_14ComposedLayoutINS4_7SwizzleILi2ELi4ELi3EEENS4_18smem_ptr_flag_bitsILi16EEENST_INS5_IJNSA_ILi8EEESH_EEENS5_IJSH_SC_EEEEEEEvNS4_8identityENS4_18SM100_TMA_2SM_LOADES1B_vS1C_EENS_8epilogue10collective18CollectiveEpilogueINS1F_23Sm100TmaWarpSpecializedILi4ELi2ELi32ELb1ELb0EEEJNS5_IJSG_SG_SH_EEENS5_IJNST_ISG_SC_EENST_ISH_SC_EEEEESJ_SK_SJ_SK_NS1F_6fusion15FusionCallbacksIS1J_NS1O_17LinearCombinationISJ_fSJ_fLNS_15FloatRoundStyleE2EEES1K_S1N_JEEENS4_5SM1004TMEM4LOAD26SM100_TMEM_LOAD_32dp32b32xENS4_13SM90_TMA_LOADES1B_NS4_39AutoVectorizingCopyWithAssumedAlignmentILi128EEENS4_14SM90_TMA_STOREES1B_S20_S20_EEEvvEEEEvNT_6ParamsE:
        .type           _ZN7cutlass13device_kernelINS_4gemm6kernel13GemmUniversalIN4cute5tupleIJiiiiEEENS1_10collective13CollectiveMmaINS1_35MainloopSm100TmaUmmaWarpSpecializedILi16ELi2ELi4ENS5_IJNS4_1CILi2EEESB_NSA_ILi1EEEEEEEENS5_IJNSA_ILi256EEENSA_ILi128EEENSA_ILi32EEEEEENS_10bfloat16_tENS5_IJlSC_lEEESJ_SK_NS4_8TiledMMAINS4_8MMA_AtomIJNS4_26SM100_MMA_F16BF16_2x1SM_SSISJ_SJ_fLi256ELi128ELNS4_4UMMA5MajorE0ELSP_0ELNSO_7ScaleInE0ELSQ_0EEEEEENS4_6LayoutINS5_IJSC_SC_SC_EEENS5_IJNSA_ILi0EEESV_SV_EEEEENS5_IJNS4_10UnderscoreESY_SY_EEEEENS4_28SM100_TMA_2SM_LOAD_MULTICASTENS4_14ComposedLayoutINS4_7SwizzleILi2ELi4ELi3EEENS4_18smem_ptr_flag_bitsILi16EEENST_INS5_IJNSA_ILi8EEESH_EEENS5_IJSH_SC_EEEEEEEvNS4_8identityENS4_18SM100_TMA_2SM_LOADES1B_vS1C_EENS_8epilogue10collective18CollectiveEpilogueINS1F_23Sm100TmaWarpSpecializedILi4ELi2ELi32ELb1ELb0EEEJNS5_IJSG_SG_SH_EEENS5_IJNST_ISG_SC_EENST_ISH_SC_EEEEESJ_SK_SJ_SK_NS1F_6fusion15FusionCallbacksIS1J_NS1O_17LinearCombinationISJ_fSJ_fLNS_15FloatRoundStyleE2EEES1K_S1N_JEEENS4_5SM1004TMEM4LOAD26SM100_TMEM_LOAD_32dp32b32xENS4_13SM90_TMA_LOADES1B_NS4_39AutoVectorizingCopyWithAssumedAlignmentILi128EEENS4_14SM90_TMA_STOREES1B_S20_S20_EEEvvEEEEvNT_6ParamsE,@function
        .size           _ZN7cutlass13device_kernelINS_4gemm6kernel13GemmUniversalIN4cute5tupleIJiiiiEEENS1_10collective13CollectiveMmaINS1_35MainloopSm100TmaUmmaWarpSpecializedILi16ELi2ELi4ENS5_IJNS4_1CILi2EEESB_NSA_ILi1EEEEEEEENS5_IJNSA_ILi256EEENSA_ILi128EEENSA_ILi32EEEEEENS_10bfloat16_tENS5_IJlSC_lEEESJ_SK_NS4_8TiledMMAINS4_8MMA_AtomIJNS4_26SM100_MMA_F16BF16_2x1SM_SSISJ_SJ_fLi256ELi128ELNS4_4UMMA5MajorE0ELSP_0ELNSO_7ScaleInE0ELSQ_0EEEEEENS4_6LayoutINS5_IJSC_SC_SC_EEENS5_IJNSA_ILi0EEESV_SV_EEEEENS5_IJNS4_10UnderscoreESY_SY_EEEEENS4_28SM100_TMA_2SM_LOAD_MULTICASTENS4_14ComposedLayoutINS4_7SwizzleILi2ELi4ELi3EEENS4_18smem_ptr_flag_bitsILi16EEENST_INS5_IJNSA_ILi8EEESH_EEENS5_IJSH_SC_EEEEEEEvNS4_8identityENS4_18SM100_TMA_2SM_LOADES1B_vS1C_EENS_8epilogue10collective18CollectiveEpilogueINS1F_23Sm100TmaWarpSpecializedILi4ELi2ELi32ELb1ELb0EEEJNS5_IJSG_SG_SH_EEENS5_IJNST_ISG_SC_EENST_ISH_SC_EEEEESJ_SK_SJ_SK_NS1F_6fusion15FusionCallbacksIS1J_NS1O_17LinearCombinationISJ_fSJ_fLNS_15FloatRoundStyleE2EEES1K_S1N_JEEENS4_5SM1004TMEM4LOAD26SM100_TMEM_LOAD_32dp32b32xENS4_13SM90_TMA_LOADES1B_NS4_39AutoVectorizingCopyWithAssumedAlignmentILi128EEENS4_14SM90_TMA_STOREES1B_S20_S20_EEEvvEEEEvNT_6ParamsE,(.L_x_234 - _ZN7cutlass13device_kernelINS_4gemm6kernel13GemmUniversalIN4cute5tupleIJiiiiEEENS1_10collective13CollectiveMmaINS1_35MainloopSm100TmaUmmaWarpSpecializedILi16ELi2ELi4ENS5_IJNS4_1CILi2EEESB_NSA_ILi1EEEEEEEENS5_IJNSA_ILi256EEENSA_ILi128EEENSA_ILi32EEEEEENS_10bfloat16_tENS5_IJlSC_lEEESJ_SK_NS4_8TiledMMAINS4_8MMA_AtomIJNS4_26SM100_MMA_F16BF16_2x1SM_SSISJ_SJ_fLi256ELi128ELNS4_4UMMA5MajorE0ELSP_0ELNSO_7ScaleInE0ELSQ_0EEEEEENS4_6LayoutINS5_IJSC_SC_SC_EEENS5_IJNSA_ILi0EEESV_SV_EEEEENS5_IJNS4_10UnderscoreESY_SY_EEEEENS4_28SM100_TMA_2SM_LOAD_MULTICASTENS4_14ComposedLayoutINS4_7SwizzleILi2ELi4ELi3EEENS4_18smem_ptr_flag_bitsILi16EEENST_INS5_IJNSA_ILi8EEESH_EEENS5_IJSH_SC_EEEEEEEvNS4_8identityENS4_18SM100_TMA_2SM_LOADES1B_vS1C_EENS_8epilogue10collective18CollectiveEpilogueINS1F_23Sm100TmaWarpSpecializedILi4ELi2ELi32ELb1ELb0EEEJNS5_IJSG_SG_SH_EEENS5_IJNST_ISG_SC_EENST_ISH_SC_EEEEESJ_SK_SJ_SK_NS1F_6fusion15FusionCallbacksIS1J_NS1O_17LinearCombinationISJ_fSJ_fLNS_15FloatRoundStyleE2EEES1K_S1N_JEEENS4_5SM1004TMEM4LOAD26SM100_TMEM_LOAD_32dp32b32xENS4_13SM90_TMA_LOADES1B_NS4_39AutoVectorizingCopyWithAssumedAlignmentILi128EEENS4_14SM90_TMA_STOREES1B_S20_S20_EEEvvEEEEvNT_6ParamsE)
        .other          _ZN7cutlass13device_kernelINS_4gemm6kernel13GemmUniversalIN4cute5tupleIJiiiiEEENS1_10collective13CollectiveMmaINS1_35MainloopSm100TmaUmmaWarpSpecializedILi16ELi2ELi4ENS5_IJNS4_1CILi2EEESB_NSA_ILi1EEEEEEEENS5_IJNSA_ILi256EEENSA_ILi128EEENSA_ILi32EEEEEENS_10bfloat16_tENS5_IJlSC_lEEESJ_SK_NS4_8TiledMMAINS4_8MMA_AtomIJNS4_26SM100_MMA_F16BF16_2x1SM_SSISJ_SJ_fLi256ELi128ELNS4_4UMMA5MajorE0ELSP_0ELNSO_7ScaleInE0ELSQ_0EEEEEENS4_6LayoutINS5_IJSC_SC_SC_EEENS5_IJNSA_ILi0EEESV_SV_EEEEENS5_IJNS4_10UnderscoreESY_SY_EEEEENS4_28SM100_TMA_2SM_LOAD_MULTICASTENS4_14ComposedLayoutINS4_7SwizzleILi2ELi4ELi3EEENS4_18smem_ptr_flag_bitsILi16EEENST_INS5_IJNSA_ILi8EEESH_EEENS5_IJSH_SC_EEEEEEEvNS4_8identityENS4_18SM100_TMA_2SM_LOADES1B_vS1C_EENS_8epilogue10collective18CollectiveEpilogueINS1F_23Sm100TmaWarpSpecializedILi4ELi2ELi32ELb1ELb0EEEJNS5_IJSG_SG_SH_EEENS5_IJNST_ISG_SC_EENST_ISH_SC_EEEEESJ_SK_SJ_SK_NS1F_6fusion15FusionCallbacksIS1J_NS1O_17LinearCombinationISJ_fSJ_fLNS_15FloatRoundStyleE2EEES1K_S1N_JEEENS4_5SM1004TMEM4LOAD26SM100_TMEM_LOAD_32dp32b32xENS4_13SM90_TMA_LOADES1B_NS4_39AutoVectorizingCopyWithAssumedAlignmentILi128EEENS4_14SM90_TMA_STOREES1B_S20_S20_EEEvvEEEEvNT_6ParamsE,@"STO_CUDA_ENTRY STV_DEFAULT"
_ZN7cutlass13device_kernelINS_4gemm6kernel13GemmUniversalIN4cute5tupleIJiiiiEEENS1_10collective13CollectiveMmaINS1_35MainloopSm100TmaUmmaWarpSpecializedILi16ELi2ELi4ENS5_IJNS4_1CILi2EEESB_NSA_ILi1EEEEEEEENS5_IJNSA_ILi256EEENSA_ILi128EEENSA_ILi32EEEEEENS_10bfloat16_tENS5_IJlSC_lEEESJ_SK_NS4_8TiledMMAINS4_8MMA_AtomIJNS4_26SM100_MMA_F16BF16_2x1SM_SSISJ_SJ_fLi256ELi128ELNS4_4UMMA5MajorE0ELSP_0ELNSO_7ScaleInE0ELSQ_0EEEEEENS4_6LayoutINS5_IJSC_SC_SC_EEENS5_IJNSA_ILi0EEESV_SV_EEEEENS5_IJNS4_10UnderscoreESY_SY_EEEEENS4_28SM100_TMA_2SM_LOAD_MULTICASTENS4_14ComposedLayoutINS4_7SwizzleILi2ELi4ELi3EEENS4_18smem_ptr_flag_bitsILi16EEENST_INS5_IJNSA_ILi8EEESH_EEENS5_IJSH_SC_EEEEEEEvNS4_8identityENS4_18SM100_TMA_2SM_LOADES1B_vS1C_EENS_8epilogue10collective18CollectiveEpilogueINS1F_23Sm100TmaWarpSpecializedILi4ELi2ELi32ELb1ELb0EEEJNS5_IJSG_SG_SH_EEENS5_IJNST_ISG_SC_EENST_ISH_SC_EEEEESJ_SK_SJ_SK_NS1F_6fusion15FusionCallbacksIS1J_NS1O_17LinearCombinationISJ_fSJ_fLNS_15FloatRoundStyleE2EEES1K_S1N_JEEENS4_5SM1004TMEM4LOAD26SM100_TMEM_LOAD_32dp32b32xENS4_13SM90_TMA_LOADES1B_NS4_39AutoVectorizingCopyWithAssumedAlignmentILi128EEENS4_14SM90_TMA_STOREES1B_S20_S20_EEEvvEEEEvNT_6ParamsE:
[----:B------:R-:W1:Y:S01]  /*0000*/  LDC R1, c[0x0][0x37c] ;  /* 0x0000df00ff017b82 */ /* 0x000e620000000800 */
[----:B------:R-:W2:Y:S01]  /*0010*/  S2R R95, SR_TID.X ;  /* 0x00000000005f7919 */ /* 0x000ea20000002100 */
[----:B------:R-:W3:Y:S06]  /*0020*/  LDCU.64 UR8, c[0x0][0x890] ;  /* 0x00011200ff0877ac */ /* 0x000eec0008000a00 */
[----:B------:R-:W4:Y:S01]  /*0030*/  S2UR UR4, SR_CgaCtaId ;  /* 0x00000000000479c3 */ /* 0x000f220000008800 */
[----:B------:R-:W-:Y:S02]  /*0040*/  PRMT R80, RZ, 0x7610, R80 ;  /* 0x00007610ff507816 */ /* 0x000fe40000000050 */
[----:B------:R-:W-:Y:S01]  /*0050*/  ELECT P1, URZ, PT ;  /* 0x0000000000ff782f */ /* 0x000fe20003820000 */
[----:B---3--:R-:W-:-:S04]  /*0060*/  UISETP.NE.U32.AND UP0, UPT, UR8, URZ, UPT ;  /* 0x000000ff0800728c */ /* 0x008fc8000bf05070 */
[----:B------:R-:W-:Y:S02]  /*0070*/  UISETP.NE.AND.EX UP0, UPT, UR9, URZ, UPT, UP0 ;  /* 0x000000ff0900728c */ /* 0x000fe4000bf05300 */
[----:B----4-:R-:W-:Y:S02]  /*0080*/  ULOP3.LUT UR33, UR4, 0x1, URZ, 0xc0, !UPT ;  /* 0x0000000104217892 */ /* 0x010fe4000f8ec0ff */
[----:B------:R-:W-:Y:S01]  /*0090*/  ULOP3.LUT UR34, UR4, 0x1, URZ, 0x3c, !UPT ;  /* 0x0000000104227892 */ /* 0x000fe2000f8e3cff */
[----:B--2---:R-:W-:-:S05]  /*00a0*/  SHF.R.U32.HI R81, RZ, 0x5, R95 ;  /* 0x00000005ff517819 */ /* 0x004fca000001165f */
[----:B------:R-:W2:Y:S02]  /*00b0*/  SHFL.IDX PT, R0, R81, RZ, 0x1f ;  /* 0x00001fff51007589 */ /* 0x000ea400000e0000 */
[----:B--2---:R-:W-:Y:S01]  /*00c0*/  R2UR UR13, R0 ;  /* 0x00000000000d72ca */ /* 0x004fe200000e0000 */
[----:B-1----:R-:W-:-:S14]  /*00d0*/  BRA.U UP0, `(.L_x_0) ;  /* 0x0000000100307547 */ /* 0x002fdc000b800000 */
[----:B------:R-:W1:Y:S02]  /*00e0*/  LDCU.64 UR4, c[0x0][0x888] ;  /* 0x00011100ff0477ac */ /* 0x000e640008000a00 */
[----:B-1----:R-:W-:-:S04]  /*00f0*/  UISETP.NE.U32.AND UP0, UPT, UR4, URZ, UPT ;  /* 0x000000ff0400728c */ /* 0x002fc8000bf05070 */
[----:B------:R-:W-:-:S09]  /*0100*/  UISETP.NE.AND.EX UP0, UPT, UR5, URZ, UPT, UP0 ;  /* 0x000000ff0500728c */ /* 0x000fd2000bf05300 */
[----:B------:R-:W-:Y:S05]  /*0110*/  BRA.U !UP0, `(.L_x_1) ;  /* 0x0000000108147547 */ /* 0x000fea000b800000 */
[----:B------:R-:W1:Y:S01]  /*0120*/  LDC.64 R2, c[0x0][0x888] ;  /* 0x00022200ff027b82 */ /* 0x000e620000000a00 */
[----:B------:R-:W1:Y:S02]  /*0130*/  LDCU.64 UR4, c[0x0][0x358] ;  /* 0x00006b00ff0477ac */ /* 0x000e640008000a00 */
[----:B-1----:R1:W5:Y:S01]  /*0140*/  LDG.E R41, desc[UR4][R2.64] ;  /* 0x0000000402297981 */ /* 0x002362000c1e1900 */
[----:B------:R-:W-:Y:S01]  /*0150*/  HFMA2 R80, -RZ, RZ, 0, 5.9604644775390625e-08 ;  /* 0x00000001ff507431 */ /* 0x000fe200000001ff */
[----:B------:R-:W-:Y:S05]  /*0160*/  BRA `(.L_x_0) ;  /* 0x00000000000c7947 */ /* 0x000fea0003800000 */
.L_x_1:
[----:B------:R-:W1:Y:S01]  /*0170*/  LDCU UR4, c[0x0][0x880] ;  /* 0x00011000ff0477ac */ /* 0x000e620008000800 */
[----:B------:R-:W-:Y:S01]  /*0180*/  HFMA2 R80, -RZ, RZ, 0, 5.9604644775390625e-08 ;  /* 0x00000001ff507431 */ /* 0x000fe200000001ff */
[----:B-1----:R-:W-:-:S07]  /*0190*/  MOV R41, UR4 ;  /* 0x0000000400297c02 */ /* 0x002fce0008000f00 */
.L_x_0:
[----:B------:R-:W2:Y:S02]  /*01a0*/  LDCU.64 UR4, c[0x0][0x8b0] ;  /* 0x00011600ff0477ac */ /* 0x000ea40008000a00 */
[----:B--2---:R-:W-:-:S04]  /*01b0*/  UISETP.NE.U32.AND UP0, UPT, UR4, URZ, UPT ;  /* 0x000000ff0400728c */ /* 0x004fc8000bf05070 */
[----:B------:R-:W-:-:S09]  /*01c0*/  UISETP.NE.AND.EX UP0, UPT, UR5, URZ, UPT, UP0 ;  /* 0x000000ff0500728c */ /* 0x000fd2000bf05300 */
[----:B------:R-:W-:Y:S05]  /*01d0*/  BRA.U UP0, `(.L_x_2) ;  /* 0x0000000100287547 */ /* 0x000fea000b800000 */
[----:B------:R-:W2:Y:S02]  /*01e0*/  LDCU.64 UR4, c[0x0][0x8a8] ;  /* 0x00011500ff0477ac */ /* 0x000ea40008000a00 */
[----:B--2---:R-:W-:-:S04]  /*01f0*/  UISETP.NE.U32.AND UP0, UPT, UR4, URZ, UPT ;  /* 0x000000ff0400728c */ /* 0x004fc8000bf05070 */
[----:B------:R-:W-:-:S09]  /*0200*/  UISETP.NE.AND.EX UP0, UPT, UR5, URZ, UPT, UP0 ;  /* 0x000000ff0500728c */ /* 0x000fd2000bf05300 */
[----:B------:R-:W-:Y:S05]  /*0210*/  BRA.U !UP0, `(.L_x_3) ;  /* 0x0000000108107547 */ /* 0x000fea000b800000 */
[----:B------:R-:W2:Y:S01]  /*0220*/  LDC.64 R38, c[0x0][0x8a8] ;  /* 0x00022a00ff267b82 */ /* 0x000ea20000000a00 */
[----:B------:R-:W2:Y:S02]  /*0230*/  LDCU.64 UR4, c[0x0][0x358] ;  /* 0x00006b00ff0477ac */ /* 0x000ea40008000a00 */
[----:B--2---:R2:W5:Y:S01]  /*0240*/  LDG.E R38, desc[UR4][R38.64] ;  /* 0x0000000426267981 */ /* 0x004562000c1e1900 */
[----:B------:R-:W-:Y:S05]  /*0250*/  BRA `(.L_x_2) ;  /* 0x0000000000087947 */ /* 0x000fea0003800000 */
.L_x_3:
[----:B------:R-:W2:Y:S02]  /*0260*/  LDCU UR4, c[0x0][0x8a0] ;  /* 0x00011400ff0477ac */ /* 0x000ea40008000800 */
[----:B--2---:R-:W-:Y:S02]  /*0270*/  MOV R38, UR4 ;  /* 0x0000000400267c02 */ /* 0x004fe40008000f00 */
.L_x_2:
[----:B------:R-:W-:Y:S01]  /*0280*/  IMAD.U32 R0, RZ, RZ, UR13 ;  /* 0x0000000dff007e24 */ /* 0x000fe2000f8e00ff */
[----:B------:R-:W-:Y:S04]  /*0290*/  BSSY.RECONVERGENT B0, `(.L_x_4) ;  /* 0x000000c000007945 */ /* 0x000fe80003800200 */
[C---:B------:R-:W-:Y:S02]  /*02a0*/  ISETP.NE.OR P2, PT, R0.reuse, 0x1, !P1 ;  /* 0x000000010000780c */ /* 0x040fe40004f45670 */
[----:B------:R-:W-:-:S11]  /*02b0*/  ISETP.NE.OR P0, PT, R0, 0x3, !P1 ;  /* 0x000000030000780c */ /* 0x000fd60004f05670 */
[----:B------:R-:W-:Y:S05]  /*02c0*/  @P2 BRA `(.L_x_5) ;  /* 0x0000000000202947 */ /* 0x000fea0003800000 */
[----:B------:R-:W3:Y:S02]  /*02d0*/  LDCU.64 UR4, c[0x0][0x348] ;  /* 0x00006900ff0477ac */ /* 0x000ee40008000a00 */
[----:B---3--:R-:W-:Y:S02]  /*02e0*/  UIADD3 UR6, UP1, UPT, UR4, 0x80, URZ ;  /* 0x0000008004067890 */ /* 0x008fe4000ff3e0ff */
[----:B------:R-:W-:Y:S02]  /*02f0*/  UIADD3 UR4, UP0, UPT, UR4, 0x180, URZ ;  /* 0x0000018004047890 */ /* 0x000fe4000ff1e0ff */
[----:B------:R-:W-:Y:S02]  /*0300*/  UIADD3.X UR7, UPT, UPT, URZ, UR5, URZ, UP1, !UPT ;  /* 0x00000005ff077290 */ /* 0x000fe40008ffe4ff */
[----:B------:R-:W-:-:S07]  /*0310*/  UIADD3.X UR5, UPT, UPT, URZ, UR5, URZ, UP0, !UPT ;  /* 0x00000005ff057290 */ /* 0x000fce00087fe4ff */
[----:B------:R3:W-:Y:S02]  /*0320*/  UTMACCTL.PF [UR6] ;  /* 0x00000000060079b9 */ /* 0x0007e40008040000 */
[----:B------:R3:W-:Y:S02]  /*0330*/  UTMACCTL.PF [UR4] ;  /* 0x00000000040079b9 */ /* 0x0007e40008040000 */
[----:B---3--:R-:W-:Y:S01]  /*0340*/  NOP ;  /* 0x0000000000007918 */ /* 0x008fe20000000000 */
.L_x_5:
[----:B------:R-:W-:Y:S05]  /*0350*/  BSYNC.RECONVERGENT B0 ;  /* 0x0000000000007941 */ /* 0x000fea0003800200 */
.L_x_4:
[----:B------:R-:W-:Y:S04]  /*0360*/  BSSY.RECONVERGENT B0, `(.L_x_6) ;  /* 0x000000a000007945 */ /* 0x000fe80003800200 */
        /* <DEDUP_REMOVED lines=9> */
.L_x_7:
[----:B------:R-:W-:Y:S05]  /*0400*/  BSYNC.RECONVERGENT B0 ;  /* 0x0000000000007941 */ /* 0x000fea0003800200 */
.L_x_6:
[----:B------:R-:W3:Y:S01]  /*0410*/  LDCU.64 UR4, c[0x0][0x888] ;  /* 0x00011100ff0477ac */ /* 0x000ee20008000a00 */
[----:B------:R-:W-:Y:S02]  /*0420*/  UISETP.EQ.U32.AND UP1, UPT, UR8, URZ, UPT ;  /* 0x000000ff0800728c */ /* 0x000fe4000bf22070 */
[----:B------:R-:W-:Y:S02]  /*0430*/  UPLOP3.LUT UP3, UPT, UPT, UPT, UPT, 0x80, 0x8 ;  /* 0x000000000008789c */ /* 0x000fe40003f6f070 */
[----:B---3--:R-:W-:-:S04]  /*0440*/  UISETP.NE.U32.AND UP0, UPT, UR4, URZ, UPT ;  /* 0x000000ff0400728c */ /* 0x008fc8000bf05070 */
[----:B------:R-:W-:-:S04]  /*0450*/  UISETP.NE.AND.EX UP0, UPT, UR5, URZ, UPT, UP0 ;  /* 0x000000ff0500728c */ /* 0x000fc8000bf05300 */
[----:B------:R-:W-:-:S04]  /*0460*/  UISETP.EQ.OR.EX UP2, UPT, UR9, URZ, !UP0, UP1 ;  /* 0x000000ff0900728c */ /* 0x000fc8000c742710 */
[----:B------:R-:W-:-:S06]  /*0470*/  UP2UR UR4, UPR, URZ, 0x4 ;  /* 0x00000004ff047883 */ /* 0x000fcc0008000000 */
[----:B------:R-:W-:Y:S01]  /*0480*/  MOV R84, UR4 ;  /* 0x0000000400547c02 */ /* 0x000fe20008000f00 */
[----:B------:R-:W-:Y:S06]  /*0490*/  BRA.U !UP2, `(.L_x_8) ;  /* 0x000000010a207547 */ /* 0x000fec000b800000 */
[----:B------:R-:W-:Y:S01]  /*04a0*/  UISETP.NE.U32.AND UP1, UPT, UR8, URZ, UPT ;  /* 0x000000ff0800728c */ /* 0x000fe2000bf25070 */
[----:B-----5:R-:W-:Y:S01]  /*04b0*/  FSETP.NEU.AND P0, PT, R41, RZ, PT ;  /* 0x000000ff2900720b */ /* 0x020fe20003f0d000 */
[----:B------:R-:W-:Y:S02]  /*04c0*/  USEL UR4, URZ, 0xffffffff, UP0 ;  /* 0xffffffffff047887 */ /* 0x000fe40008000000 */
[----:B------:R-:W-:-:S10]  /*04d0*/  UISETP.NE.AND.EX UP1, UPT, UR9, URZ, UPT, UP1 ;  /* 0x000000ff0900728c */ /* 0x000fd4000bf25310 */
[----:B------:R-:W-:Y:S01]  /*04e0*/  VOTEU.ANY UP0, P0 ;  /* 0x0000000000ff7886 */ /* 0x000fe20000000100 */
[----:B------:R-:W-:-:S04]  /*04f0*/  @!UP1 USEL UR4, URZ, 0xffffffff, UP0 ;  /* 0xffffffffff049887 */ /* 0x000fc80008000000 */
[----:B------:R-:W-:-:S04]  /*0500*/  ULOP3.LUT UR4, UR4, 0x1, URZ, 0xc0, !UPT ;  /* 0x0000000104047892 */ /* 0x000fc8000f8ec0ff */
[----:B------:R-:W-:-:S11]  /*0510*/  UISETP.NE.U32.AND UP3, UPT, UR4, 0x1, UPT ;  /* 0x000000010400788c */ /* 0x000fd6000bf65070 */
.L_x_8:
[----:B------:R-:W3:Y:S01]  /*0520*/  SHFL.IDX PT, R0, R81, RZ, 0x1f ;  /* 0x00001fff51007589 */ /* 0x000ee200000e0000 */
[----:B------:R-:W-:-:S04]  /*0530*/  UISETP.NE.AND UP0, UPT, UR13, 0x2, UPT ;  /* 0x000000020d00788c */ /* 0x000fc8000bf05270 */
[----:B------:R-:W-:Y:S02]  /*0540*/  UISETP.EQ.AND UP1, UPT, UR33, URZ, !UP0 ;  /* 0x000000ff2100728c */ /* 0x000fe4000c722270 */
[----:B------:R-:W-:-:S04]  /*0550*/  USEL UR48, URZ, 0x1, UP0 ;  /* 0x00000001ff307887 */ /* 0x000fc80008000000 */
[----:B------:R-:W-:Y:S02]  /*0560*/  PLOP3.LUT P3, PT, P1, PT, UP1, 0x80, 0x8 ;  /* 0x000000000008781c */ /* 0x000fe40000f6f018 */
[----:B---3--:R-:W-:-:S13]  /*0570*/  ISETP.NE.AND P0, PT, R0, RZ, PT ;  /* 0x000000ff0000720c */ /* 0x008fda0003f05270 */
[----:B------:R-:W-:Y:S05]  /*0580*/  @P0 BRA `(.L_x_9) ;  /* 0x0000000000c40947 */ /* 0x000fea0003800000 */
[----:B------:R-:W-:Y:S01]  /*0590*/  ELECT P0, URZ, PT ;  /* 0x0000000000ff782f */ /* 0x000fe20003800000 */
[----:B------:R-:W-:-:S12]  /*05a0*/  BSSY.RECONVERGENT B0, `(.L_x_9) ;  /* 0x000002f000007945 */ /* 0x000fd80003800200 */
[----:B------:R-:W-:Y:S05]  /*05b0*/  @!P0 BRA `(.L_x_10) ;  /* 0x0000000000b48947 */ /* 0x000fea0003800000 */
[----:B------:R-:W3:Y:S01]  /*05c0*/  S2UR UR5, SR_CgaCtaId ;  /* 0x00000000000579c3 */ /* 0x000ee20000008800 */
[----:B------:R-:W-:Y:S01]  /*05d0*/  UMOV UR4, 0x400 ;  /* 0x0000040000047882 */ /* 0x000fe20000000000 */
[----:B------:R-:W-:Y:S01]  /*05e0*/  UMOV UR8, 0x1 ;  /* 0x0000000100087882 */ /* 0x000fe20000000000 */
[----:B------:R-:W-:Y:S01]  /*05f0*/  UMOV UR6, 0x2 ;  /* 0x0000000200067882 */ /* 0x000fe20000000000 */
[----:B------:R-:W-:-:S04]  /*0600*/  UIADD3 UR8, UPT, UPT, -UR8, 0x100000, URZ ;  /* 0x0010000008087890 */ /* 0x000fc8000fffe1ff */
[----:B------:R-:W-:Y:S02]  /*0610*/  USHF.L.U32 UR9, UR8, 0xb, URZ ;  /* 0x0000000b08097899 */ /* 0x000fe400080006ff */
[----:B------:R-:W-:Y:S02]  /*0620*/  USHF.L.U32 UR8, UR8, 0x1, URZ ;  /* 0x0000000108087899 */ /* 0x000fe400080006ff */
[----:B------:R-:W-:-:S04]  /*0630*/  UIADD3 UR6, UPT, UPT, -UR6, 0x100000, URZ ;  /* 0x0010000006067890 */ /* 0x000fc8000fffe1ff */
[----:B------:R-:W-:Y:S02]  /*0640*/  USHF.L.U32 UR7, UR6, 0xb, URZ ;  /* 0x0000000b06077899 */ /* 0x000fe400080006ff */
[----:B------:R-:W-:Y:S02]  /*0650*/  USHF.L.U32 UR6, UR6, 0x1, URZ ;  /* 0x0000000106067899 */ /* 0x000fe400080006ff */
[----:B---3--:R-:W-:Y:S01]  /*0660*/  ULEA UR4, UR5, UR4, 0x18 ;  /* 0x0000000405047291 */ /* 0x008fe2000f8ec0ff */
[----:B------:R-:W3:Y:S11]  /*0670*/  FENCE.VIEW.ASYNC.S ;  /* 0x00000000000073c6 */ /* 0x000ef60000000000 */
[----:B---3--:R3:W4:Y:S01]  /*0680*/  SYNCS.EXCH.64 URZ, [UR4], UR8 ;  /* 0x0000000804ff75b2 */ /* 0x0087220008000100 */
[----:B------:R3:W1:Y:S01]  /*0690*/  SYNCS.EXCH.64 URZ, [UR4+0x80], UR6 ;  /* 0x0000800604ff75b2 */ /* 0x0006620008000100 */
        /* <DEDUP_REMOVED lines=29> */
[----:B------:R3:W1:Y:S02]  /*0870*/  SYNCS.EXCH.64 URZ, [UR4+0xf8], UR6 ;  /* 0x0000f80604ff75b2 */ /* 0x0006640008000100 */
[----:B---34-:R-:W-:Y:S01]  /*0880*/  NOP ;  /* 0x0000000000007918 */ /* 0x018fe20000000000 */
.L_x_10:
[----:B------:R-:W-:Y:S05]  /*0890*/  BSYNC.RECONVERGENT B0 ;  /* 0x0000000000007941 */ /* 0x000fea0003800200 */
.L_x_9:
[----:B------:R-:W3:Y:S01]  /*08a0*/  SHFL.IDX PT, R0, R81, RZ, 0x1f ;  /* 0x00001fff51007589 */ /* 0x000ee200000e0000 */
[----:B------:R-:W-:Y:S01]  /*08b0*/  NOP ;  /* 0x0000000000007918 */ /* 0x000fe20000000000 */
[----:B---3--:R-:W-:-:S13]  /*08c0*/  ISETP.NE.AND P0, PT, R0, 0x1, PT ;  /* 0x000000010000780c */ /* 0x008fda0003f05270 */
[----:B------:R-:W-:Y:S05]  /*08d0*/  @P0 BRA `(.L_x_11) ;  /* 0x0000000000580947 */ /* 0x000fea0003800000 */
        /* <DEDUP_REMOVED lines=9> */
[----:B------:R-:W-:Y:S01]  /*0970*/  USHF.L.U32 UR6, UR6, 0x1, URZ ;  /* 0x0000000106067899 */ /* 0x000fe200080006ff */
[----:B------:R-:W-:Y:S01]  /*0980*/  ELECT P0, URZ, PT ;  /* 0x0000000000ff782f */ /* 0x000fe20003800000 */
[----:B---3--:R-:W-:Y:S01]  /*0990*/  ULEA UR4, UR5, UR4, 0x18 ;  /* 0x0000000405047291 */ /* 0x008fe2000f8ec0ff */
[----:B------:R-:W3:Y:S11]  /*09a0*/  FENCE.VIEW.ASYNC.S ;  /* 0x00000000000073c6 */ /* 0x000ef60000000000 */
[----:B---3--:R3:W4:Y:S01]  /*09b0*/  SYNCS.EXCH.64 URZ, [UR4+0x100], UR8 ;  /* 0x0001000804ff75b2 */ /* 0x0087220008000100 */
[----:B------:R3:W1:Y:S01]  /*09c0*/  SYNCS.EXCH.64 URZ, [UR4+0x120], UR6 ;  /* 0x0001200604ff75b2 */ /* 0x0006620008000100 */
[----:B------:R3:W1:Y:S01]  /*09d0*/  SYNCS.EXCH.64 URZ, [UR4+0x108], UR8 ;  /* 0x0001080804ff75b2 */ /* 0x0006620008000100 */
[----:B------:R3:W1:Y:S01]  /*09e0*/  SYNCS.EXCH.64 URZ, [UR4+0x128], UR6 ;  /* 0x0001280604ff75b2 */ /* 0x0006620008000100 */
[----:B------:R3:W1:Y:S01]  /*09f0*/  SYNCS.EXCH.64 URZ, [UR4+0x110], UR8 ;  /* 0x0001100804ff75b2 */ /* 0x0006620008000100 */
[----:B------:R3:W1:Y:S01]  /*0a00*/  SYNCS.EXCH.64 URZ, [UR4+0x130], UR6 ;  /* 0x0001300604ff75b2 */ /* 0x0006620008000100 */
[----:B------:R3:W1:Y:S01]  /*0a10*/  SYNCS.EXCH.64 URZ, [UR4+0x118], UR8 ;  /* 0x0001180804ff75b2 */ /* 0x0006620008000100 */
[----:B------:R3:W1:Y:S01]  /*0a20*/  SYNCS.EXCH.64 URZ, [UR4+0x138], UR6 ;  /* 0x0001380604ff75b2 */ /* 0x0006620008000100 */
[----:B------:R-:W-:Y:S01]  /*0a30*/  NOP ;  /* 0x0000000000007918 */ /* 0x000fe20000000000 */
.L_x_11:
[----:B------:R-:W2:Y:S01]  /*0a40*/  SHFL.IDX PT, R0, R81, RZ, 0x1f ;  /* 0x00001fff51007589 */ /* 0x000ea200000e0000 */
[----:B------:R-:W-:Y:S01]  /*0a50*/  NOP ;  /* 0x0000000000007918 */ /* 0x000fe20000000000 */
[----:B--2---:R-:W-:-:S13]  /*0a60*/  ISETP.NE.AND P0, PT, R0, 0x3, PT ;  /* 0x000000030000780c */ /* 0x004fda0003f05270 */
[----:B------:R-:W-:Y:S05]  /*0a70*/  @P0 BRA `(.L_x_12) ;  /* 0x0000000000300947 */ /* 0x000fea0003800000 */
[----:B---3--:R-:W2:Y:S01]  /*0a80*/  S2UR UR6, SR_CgaCtaId ;  /* 0x00000000000679c3 */ /* 0x008ea20000008800 */
[----:B------:R-:W-:Y:S01]  /*0a90*/  UMOV UR4, 0x400 ;  /* 0x0000040000047882 */ /* 0x000fe20000000000 */
[----:B------:R-:W-:Y:S01]  /*0aa0*/  UMOV UR5, 0x20 ;  /* 0x0000002000057882 */ /* 0x000fe20000000000 */
[----:B------:R-:W-:Y:S01]  /*0ab0*/  ELECT P0, URZ, PT ;  /* 0x0000000000ff782f */ /* 0x000fe20003800000 */
[----:B--2---:R-:W-:Y:S02]  /*0ac0*/  ULEA UR6, UR6, UR4, 0x18 ;  /* 0x0000000406067291 */ /* 0x004fe4000f8ec0ff */
[----:B------:R-:W-:-:S04]  /*0ad0*/  UIADD3 UR4, UPT, UPT, -UR5, 0x100000, URZ ;  /* 0x0010000005047890 */ /* 0x000fc8000fffe1ff */
[----:B------:R-:W-:Y:S02]  /*0ae0*/  USHF.L.U32 UR5, UR4, 0xb, URZ ;  /* 0x0000000b04057899 */ /* 0x000fe400080006ff */
[----:B------:R-:W-:Y:S01]  /*0af0*/  USHF.L.U32 UR4, UR4, 0x1, URZ ;  /* 0x0000000104047899 */ /* 0x000fe200080006ff */
[----:B------:R-:W2:Y:S11]  /*0b00*/  FENCE.VIEW.ASYNC.S ;  /* 0x00000000000073c6 */ /* 0x000eb60000000000 */
[----:B--2---:R2:W3:Y:S01]  /*0b10*/  SYNCS.EXCH.64 URZ, [UR6+0x140], UR4 ;  /* 0x0001400406ff75b2 */ /* 0x0044e20008000100 */
[----:B------:R2:W1:Y:S01]  /*0b20*/  SYNCS.EXCH.64 URZ, [UR6+0x148], UR4 ;  /* 0x0001480406ff75b2 */ /* 0x0004620008000100 */
[----:B------:R-:W-:Y:S01]  /*0b30*/  NOP ;  /* 0x0000000000007918 */ /* 0x000fe20000000000 */
.L_x_12:
[----:B------:R-:W4:Y:S01]  /*0b40*/  SHFL.IDX PT, R0, R81, RZ, 0x1f ;  /* 0x00001fff51007589 */ /* 0x000f2200000e0000 */
[----:B------:R-:W-:Y:S01]  /*0b50*/  NOP ;  /* 0x0000000000007918 */ /* 0x000fe20000000000 */
[----:B----4-:R-:W-:-:S13]  /*0b60*/  ISETP.NE.AND P0, PT, R0, 0x4, PT ;  /* 0x000000040000780c */ /* 0x010fda0003f05270 */
[----:B------:R-:W-:Y:S05]  /*0b70*/  @P0 BRA `(.L_x_13) ;  /* 0x00000000004c0947 */ /* 0x000fea0003800000 */
[----:B--2---:R-:W2:Y:S01]  /*0b80*/  S2UR UR5, SR_CgaCtaId ;  /* 0x00000000000579c3 */ /* 0x004ea20000008800 */
[----:B---3--:R-:W-:Y:S01]  /*0b90*/  UMOV UR4, 0x3a0 ;  /* 0x000003a000047882 */ /* 0x008fe20000000000 */
[----:B------:R-:W-:Y:S01]  /*0ba0*/  UMOV UR6, 0x400 ;  /* 0x0000040000067882 */ /* 0x000fe20000000000 */
[----:B------:R-:W-:Y:S01]  /*0bb0*/  USEL UR4, UR4, 0x320, UP3 ;  /* 0x0000032004047887 */ /* 0x000fe20009800000 */
[----:B------:R-:W-:Y:S01]  /*0bc0*/  UMOV UR8, 0x1 ;  /* 0x0000000100087882 */ /* 0x000fe20000000000 */
[----:B------:R-:W-:Y:S01]  /*0bd0*/  ELECT P0, URZ, PT ;  /* 0x0000000000ff782f */ /* 0x000fe20003800000 */
[----:B------:R-:W-:-:S04]  /*0be0*/  UIADD3 UR8, UPT, UPT, -UR8, 0x100000, URZ ;  /* 0x0010000008087890 */ /* 0x000fc8000fffe1ff */
[----:B------:R-:W-:Y:S02]  /*0bf0*/  USHF.L.U32 UR9, UR8, 0xb, URZ ;  /* 0x0000000b08097899 */ /* 0x000fe400080006ff */
[----:B------:R-:W-:Y:S02]  /*0c00*/  USHF.L.U32 UR8, UR8, 0x1, URZ ;  /* 0x0000000108087899 */ /* 0x000fe400080006ff */
[----:B--2---:R-:W-:Y:S02]  /*0c10*/  ULEA UR6, UR5, UR6, 0x18 ;  /* 0x0000000605067291 */ /* 0x004fe4000f8ec0ff */
[----:B------:R-:W-:-:S04]  /*0c20*/  UIADD3 UR4, UPT, UPT, -UR4, 0x100000, URZ ;  /* 0x0010000004047890 */ /* 0x000fc8000fffe1ff */
[----:B------:R-:W-:Y:S02]  /*0c30*/  USHF.L.U32 UR5, UR4, 0xb, URZ ;  /* 0x0000000b04057899 */ /* 0x000fe400080006ff */
[----:B------:R-:W-:Y:S01]  /*0c40*/  USHF.L.U32 UR4, UR4, 0x1, URZ ;  /* 0x0000000104047899 */ /* 0x000fe200080006ff */
[----:B------:R-:W2:Y:S03]  /*0c50*/  FENCE.VIEW.ASYNC.S ;  /* 0x00000000000073c6 */ /* 0x000ea60000000000 */
[----:B--2---:R4:W2:Y:S08]  /*0c60*/  SYNCS.EXCH.64 URZ, [UR6+0x150], UR8 ;  /* 0x0001500806ff75b2 */ /* 0x0048b00008000100 */
[----:B------:R4:W3:Y:S01]  /*0c70*/  SYNCS.EXCH.64 URZ, [UR6+0x160], UR4 ;  /* 0x0001600406ff75b2 */ /* 0x0008e20008000100 */
[----:B------:R4:W1:Y:S01]  /*0c80*/  SYNCS.EXCH.64 URZ, [UR6+0x158], UR8 ;  /* 0x0001580806ff75b2 */ /* 0x0008620008000100 */
[----:B------:R4:W1:Y:S02]  /*0c90*/  SYNCS.EXCH.64 URZ, [UR6+0x168], UR4 ;  /* 0x0001680406ff75b2 */ /* 0x0008640008000100 */
[----:B----4-:R-:W-:Y:S01]  /*0ca0*/  NOP ;  /* 0x0000000000007918 */ /* 0x010fe20000000000 */
.L_x_13:
[----:B------:R-:W4:Y:S01]  /*0cb0*/  SHFL.IDX PT, R0, R81, RZ, 0x1f ;  /* 0x00001fff51007589 */ /* 0x000f2200000e0000 */
[----:B------:R-:W-:Y:S01]  /*0cc0*/  NOP ;  /* 0x0000000000007918 */ /* 0x000fe20000000000 */
[----:B----4-:R-:W-:-:S13]  /*0cd0*/  ISETP.NE.AND P0, PT, R0, 0x5, PT ;  /* 0x000000050000780c */ /* 0x010fda0003f05270 */
[----:B------:R-:W-:Y:S05]  /*0ce0*/  @P0 BRA `(.L_x_14) ;  /* 0x0000000000580947 */ /* 0x000fea0003800000 */
[----:B--2---:R-:W2:Y:S01]  /*0cf0*/  S2UR UR5, SR_CgaCtaId ;  /* 0x00000000000579c3 */ /* 0x004ea20000008800 */
[----:B---3--:R-:W-:Y:S01]  /*0d00*/  UMOV UR4, 0x400 ;  /* 0x0000040000047882 */ /* 0x008fe20000000000 */
        /* <DEDUP_REMOVED lines=9> */
[----:B--2---:R-:W-:Y:S01]  /*0da0*/  ULEA UR4, UR5, UR4, 0x18 ;  /* 0x0000000405047291 */ /* 0x004fe2000f8ec0ff */
[----:B------:R-:W2:Y:S11]  /*0db0*/  FENCE.VIEW.ASYNC.S ;  /* 0x00000000000073c6 */ /* 0x000eb60000000000 */
[----:B--2---:R4:W2:Y:S01]  /*0dc0*/  SYNCS.EXCH.64 URZ, [UR4+0x170], UR6 ;  /* 0x0001700604ff75b2 */ /* 0x0048a20008000100 */
[----:B------:R4:W3:Y:S01]  /*0dd0*/  SYNCS.EXCH.64 URZ, [UR4+0x190], UR8 ;  /* 0x0001900804ff75b2 */ /* 0x0008e20008000100 */
[----:B------:R4:W1:Y:S01]  /*0de0*/  SYNCS.EXCH.64 URZ, [UR4+0x178], UR6 ;  /* 0x0001780604ff75b2 */ /* 0x0008620008000100 */
[----:B------:R4:W1:Y:S01]  /*0df0*/  SYNCS.EXCH.64 URZ, [UR4+0x198], UR8 ;  /* 0x0001980804ff75b2 */ /* 0x0008620008000100 */
[----:B------:R4:W1:Y:S01]  /*0e00*/  SYNCS.EXCH.64 URZ, [UR4+0x180], UR6 ;  /* 0x0001800604ff75b2 */ /* 0x0008620008000100 */
[----:B------:R4:W1:Y:S01]  /*0e10*/  SYNCS.EXCH.64 URZ, [UR4+0x1a0], UR8 ;  /* 0x0001a00804ff75b2 */ /* 0x0008620008000100 */
[----:B------:R4:W1:Y:S01]  /*0e20*/  SYNCS.EXCH.64 URZ, [UR4+0x188], UR6 ;  /* 0x0001880604ff75b2 */ /* 0x0008620008000100 */
[----:B------:R4:W1:Y:S02]  /*0e30*/  SYNCS.EXCH.64 URZ, [UR4+0x1a8], UR8 ;  /* 0x0001a80804ff75b2 */ /* 0x0008640008000100 */
[----:B----4-:R-:W-:Y:S01]  /*0e40*/  NOP ;  /* 0x0000000000007918 */ /* 0x010fe20000000000 */
.L_x_14:
[----:B------:R-:W4:Y:S01]  /*0e50*/  SHFL.IDX PT, R0, R81, RZ, 0x1f ;  /* 0x00001fff51007589 */ /* 0x000f2200000e0000 */
[----:B------:R-:W-:Y:S01]  /*0e60*/  ISETP.NE.OR P1, PT, RZ, UR13, !P1 ;  /* 0x0000000dff007c0c */ /* 0x000fe2000cf25670 */
[----:B------:R-:W-:Y:S01]  /*0e70*/  NOP ;  /* 0x0000000000007918 */ /* 0x000fe20000000000 */
[----:B----4-:R-:W-:-:S13]  /*0e80*/  ISETP.NE.AND P0, PT, R0, 0x3, PT ;  /* 0x000000030000780c */ /* 0x010fda0003f05270 */
[----:B------:R-:W-:Y:S05]  /*0e90*/  @P0 BRA `(.L_x_15) ;  /* 0x0000000000380947 */ /* 0x000fea0003800000 */
[----:B--2---:R-:W2:Y:S01]  /*0ea0*/  S2UR UR5, SR_CgaCtaId ;  /* 0x00000000000579c3 */ /* 0x004ea20000008800 */
[----:B---3--:R-:W-:Y:S01]  /*0eb0*/  UMOV UR4, 0x400 ;  /* 0x0000040000047882 */ /* 0x008fe20000000000 */
[----:B------:R-:W-:Y:S01]  /*0ec0*/  UMOV UR6, 0x20 ;  /* 0x0000002000067882 */ /* 0x000fe20000000000 */
[----:B------:R-:W-:Y:S01]  /*0ed0*/  ELECT P0, URZ, PT ;  /* 0x0000000000ff782f */ /* 0x000fe20003800000 */
[----:B------:R-:W-:-:S04]  /*0ee0*/  UIADD3 UR6, UPT, UPT, -UR6, 0x100000, URZ ;  /* 0x0010000006067890 */ /* 0x000fc8000fffe1ff */
[----:B------:R-:W-:Y:S02]  /*0ef0*/  USHF.L.U32 UR7, UR6, 0xb, URZ ;  /* 0x0000000b06077899 */ /* 0x000fe400080006ff */
[----:B------:R-:W-:Y:S02]  /*0f00*/  USHF.L.U32 UR6, UR6, 0x1, URZ ;  /* 0x0000000106067899 */ /* 0x000fe400080006ff */
[----:B--2---:R-:W-:Y:S01]  /*0f10*/  ULEA UR4, UR5, UR4, 0x18 ;  /* 0x0000000405047291 */ /* 0x004fe2000f8ec0ff */
[----:B------:R-:W2:Y:S11]  /*0f20*/  FENCE.VIEW.ASYNC.S ;  /* 0x00000000000073c6 */ /* 0x000eb60000000000 */
[----:B--2---:R4:W2:Y:S01]  /*0f30*/  SYNCS.EXCH.64 URZ, [UR4+0x1b0], UR6 ;  /* 0x0001b00604ff75b2 */ /* 0x0048a20008000100 */
[----:B------:R4:W3:Y:S01]  /*0f40*/  SYNCS.EXCH.64 URZ, [UR4+0x1c0], UR6 ;  /* 0x0001c00604ff75b2 */ /* 0x0008e20008000100 */
[----:B------:R4:W1:Y:S01]  /*0f50*/  SYNCS.EXCH.64 URZ, [UR4+0x1b8], UR6 ;  /* 0x0001b80604ff75b2 */ /* 0x0008620008000100 */
[----:B------:R4:W1:Y:S02]  /*0f60*/  SYNCS.EXCH.64 URZ, [UR4+0x1c8], UR6 ;  /* 0x0001c80604ff75b2 */ /* 0x0008640008000100 */
[----:B----4-:R-:W-:Y:S01]  /*0f70*/  NOP ;  /* 0x0000000000007918 */ /* 0x010fe20000000000 */
.L_x_15:
[----:B---3--:R-:W3:Y:S01]  /*0f80*/  S2UR UR7, SR_CgaCtaId ;  /* 0x00000000000779c3 */ /* 0x008ee20000008800 */
[----:B------:R-:W-:Y:S01]  /*0f90*/  VOTEU.ALL UP0, P1 ;  /* 0x0000000000ff7886 */ /* 0x000fe20000800000 */
[----:B--2---:R-:W-:Y:S01]  /*0fa0*/  UMOV UR4, 0x20 ;  /* 0x0000002000047882 */ /* 0x004fe20000000000 */
[----:B------:R-:W-:Y:S01]  /*0fb0*/  NOP ;  /* 0x0000000000007918 */ /* 0x000fe20000000000 */
[----:B-1----:R-:W-:Y:S01]  /*0fc0*/  LOP3.LUT R3, R95, 0x1f, RZ, 0xc0, !PT ;  /* 0x0000001f5f037812 */ /* 0x002fe200078ec0ff */
[----:B------:R-:W-:Y:S01]  /*0fd0*/  UISETP.NE.AND UP4, UPT, UR13, URZ, UPT ;  /* 0x000000ff0d00728c */ /* 0x000fe2000bf85270 */
[----:B------:R-:W-:Y:S01]  /*0fe0*/  @!UP0 UMOV UR6, 0x400 ;  /* 0x0000040000068882 */ /* 0x000fe20000000000 */
[----:B------:R-:W-:-:S04]  /*0ff0*/  @!UP0 UIADD3 UR4, UPT, UPT, -UR4, 0x100000, URZ ;  /* 0x0010000004048890 */ /* 0x000fc8000fffe1ff */
[----:B------:R-:W-:Y:S02]  /*1000*/  @!UP0 USHF.L.U32 UR5, UR4, 0xb, URZ ;  /* 0x0000000b04058899 */ /* 0x000fe400080006ff */
[----:B------:R-:W-:Y:S02]  /*1010*/  @!UP0 USHF.L.U32 UR4, UR4, 0x1, URZ ;  /* 0x0000000104048899 */ /* 0x000fe400080006ff */
[----:B---3--:R-:W-:Y:S01]  /*1020*/  @!UP0 ULEA UR6, UR7, UR6, 0x18 ;  /* 0x0000000607068291 */ /* 0x008fe2000f8ec0ff */
[----:B------:R-:W1:Y:S01]  /*1030*/  LDCU UR7, c[0x0][0x36c] ;  /* 0x00006d80ff0777ac */ /* 0x000e620008000800 */
[----:B------:R-:W-:Y:S01]  /*1040*/  VOTEU.ALL UP0, P1 ;  /* 0x0000000000ff7886 */ /* 0x000fe20000800000 */
[----:B------:R-:W2:Y:S09]  /*1050*/  FENCE.VIEW.ASYNC.S ;  /* 0x00000000000073c6 */ /* 0x000eb20000000000 */
[----:B--2---:R2:W3:Y:S01]  /*1060*/  @!UP0 SYNCS.EXCH.64 URZ, [UR6+0x1d0], UR4 ;  /* 0x0001d00406ff85b2 */ /* 0x0044e20008000100 */
[----:B-1----:R-:W-:-:S09]  /*1070*/  UISETP.EQ.U32.AND UP5, UPT, UR7, 0x1, UPT ;  /* 0x000000010700788c */ /* 0x002fd2000bfa2070 */
[----:B--2---:R-:W-:Y:S05]  /*1080*/  BRA.U !UP5, `(.L_x_16) ;  /* 0x000000010d087547 */ /* 0x004fea000b800000 */
[----:B---3--:R-:W-:Y:S01]  /*1090*/  UCGABAR_ARV ;  /* 0x00000000000079c7 */ /* 0x008fe20008000000 */
[----:B------:R-:W-:Y:S05]  /*10a0*/  BRA `(.L_x_17) ;  /* 0x0000000000047947 */ /* 0x000fea0003800000 */
.L_x_16:
[----:B---3--:R-:W-:Y:S01]  /*10b0*/  NOP ;  /* 0x0000000000007918 */ /* 0x008fe20000000000 */
.L_x_17:
[----:B------:R-:W1:Y:S01]  /*10c0*/  S2UR UR21, SR_CTAID.X ;  /* 0x00000000001579c3 */ /* 0x000e620000002500 */
[----:B------:R-:W-:-:S05]  /*10d0*/  CS2R.32 R83, SR_CgaSize ;  /* 0x0000000000537805 */ /* 0x000fca0000008a00 */
[----:B------:R-:W-:-:S05]  /*10e0*/  IMAD R83, R83, -0xa0, RZ ;  /* 0xffffff6053537824 */ /* 0x000fca00078e02ff */
[----:B------:R-:W-:-:S14]  /*10f0*/  R2UR UR5, R83 ;  /* 0x00000000530572ca */ /* 0x000fdc00000e0000 */
[----:B------:R-:W2:Y:S01]  /*1100*/  LDCU UR5, c[0x0][UR5+0x2b0] ;  /* 0x00005600050577ac */ /* 0x000ea20008000800 */
[----:B------:R-:W-:-:S05]  /*1110*/  CS2R.32 R83, SR_CgaSize ;  /* 0x0000000000537805 */ /* 0x000fca0000008a00 */
[----:B------:R-:W-:-:S05]  /*1120*/  IMAD R83, R83, -0xa0, RZ ;  /* 0xffffff6053537824 */ /* 0x000fca00078e02ff */
[----:B------:R-:W-:-:S14]  /*1130*/  R2UR UR4, R83 ;  /* 0x00000000530472ca */ /* 0x000fdc00000e0000 */
[----:B------:R-:W3:Y:S01]  /*1140*/  LDCU UR4, c[0x0][UR4+0x2b4] ;  /* 0x00005680040477ac */ /* 0x000ee20008000800 */
[----:B------:R-:W4:Y:S01]  /*1150*/  S2UR UR7, SR_CTAID.Y ;  /* 0x00000000000779c3 */ /* 0x000f220000002600 */
[----:B------:R-:W-:-:S05]  /*1160*/  CS2R.32 R83, SR_CgaSize ;  /* 0x0000000000537805 */ /* 0x000fca0000008a00 */
[----:B------:R-:W-:-:S05]  /*1170*/  IMAD R83, R83, -0xa0, RZ ;  /* 0xffffff6053537824 */ /* 0x000fca00078e02ff */
[----:B------:R-:W-:-:S14]  /*1180*/  R2UR UR8, R83 ;  /* 0x00000000530872ca */ /* 0x000fdc00000e0000 */
[----:B------:R-:W3:Y:S01]  /*1190*/  LDCU UR8, c[0x0][UR8+0x2a0] ;  /* 0x00005400080877ac */ /* 0x000ee20008000800 */
[----:B------:R-:W-:-:S05]  /*11a0*/  CS2R.32 R83, SR_CgaSize ;  /* 0x0000000000537805 */ /* 0x000fca0000008a00 */
[----:B------:R-:W-:-:S05]  /*11b0*/  IMAD R83, R83, -0xa0, RZ ;  /* 0xffffff6053537824 */ /* 0x000fca00078e02ff */
[----:B------:R-:W-:-:S14]  /*11c0*/  R2UR UR9, R83 ;  /* 0x00000000530972ca */ /* 0x000fdc00000e0000 */
[----:B------:R-:W3:Y:S01]  /*11d0*/  LDCU UR9, c[0x0][UR9+0x2a4] ;  /* 0x00005480090977ac */ /* 0x000ee20008000800 */
[----:B------:R-:W3:Y:S01]  /*11e0*/  S2UR UR10, SR_CgaCtaId ;  /* 0x00000000000a79c3 */ /* 0x000ee20000008800 */
[----:B------:R-:W-:Y:S01]  /*11f0*/  UISETP.GT.U32.AND UP0, UPT, UR33, 0xffff, UPT ;  /* 0x0000ffff2100788c */ /* 0x000fe2000bf04070 */
[----:B------:R-:W3:Y:S01]  /*1200*/  LDCU UR18, c[0x0][0xb24] ;  /* 0x00016480ff1277ac */ /* 0x000ee20008000800 */
[----:B------:R-:W-:Y:S01]  /*1210*/  UMOV UR29, 0x5 ;  /* 0x00000005001d7882 */ /* 0x000fe20000000000 */
[----:B-1----:R-:W-:-:S04]  /*1220*/  I2FP.F32.U32 R2, UR21 ;  /* 0x0000001500027c45 */ /* 0x002fc80008201000 */
[----:B------:R-:W1:Y:S01]  /*1230*/  S2UR UR36, SR_CTAID.Z ;  /* 0x00000000002479c3 */ /* 0x000e620000002700 */
[----:B------:R-:W1:Y:S01]  /*1240*/  LDCU UR42, c[0x0][0xb24] ;  /* 0x00016480ff2a77ac */ /* 0x000e620008000800 */
[----:B--2---:R-:W-:Y:S01]  /*1250*/  FMUL R2, R2, UR5 ;  /* 0x0000000502027c20 */ /* 0x004fe20008400000 */
[----:B------:R-:W-:Y:S01]  /*1260*/  USEL UR5, UR33, 0xffff, !UP0 ;  /* 0x0000ffff21057887 */ /* 0x000fe2000c000000 */
[----:B----4-:R-:W-:Y:S01]  /*1270*/  I2FP.F32.U32 R0, UR7 ;  /* 0x0000000700007c45 */ /* 0x010fe20008201000 */
[----:B------:R-:W2:Y:S03]  /*1280*/  LDCU UR23, c[0x0][0xb30] ;  /* 0x00016600ff1777ac */ /* 0x000ea60008000800 */
[----:B------:R-:W4:Y:S01]  /*1290*/  F2I.U32.TRUNC.NTZ R2, R2 ;  /* 0x0000000200027305 */ /* 0x000f22000020f000 */
[----:B---3--:R-:W-:Y:S01]  /*12a0*/  FMUL R0, R0, UR4 ;  /* 0x0000000400007c20 */ /* 0x008fe20008400000 */
[----:B------:R-:W-:-:S02]  /*12b0*/  ULOP3.LUT UR19, UR5, 0xffff, URZ, 0xc0, !UPT ;  /* 0x0000ffff05137892 */ /* 0x000fc4000f8ec0ff */
[----:B------:R-:W-:Y:S02]  /*12c0*/  USHF.L.U32 UR28, UR10, 0xa, URZ ;  /* 0x0000000a0a1c7899 */ /* 0x000fe400080006ff */
[----:B------:R-:W-:Y:S02]  /*12d0*/  UISETP.GE.AND UP2, UPT, UR18, 0x1, UPT ;  /* 0x000000011200788c */ /* 0x000fe4000bf46270 */
[----:B------:R-:W3:Y:S01]  /*12e0*/  F2I.U32.TRUNC.NTZ R0, R0 ;  /* 0x0000000000007305 */ /* 0x000ee2000020f000 */
[----:B------:R-:W-:Y:S01]  /*12f0*/  UMOV UR20, UR7 ;  /* 0x0000000700147c82 */ /* 0x000fe20008000000 */
[----:B------:R-:W-:Y:S01]  /*1300*/  UMOV UR16, UR21 ;  /* 0x0000001500107c82 */ /* 0x000fe20008000000 */
[----:B----4-:R-:W-:Y:S02]  /*1310*/  R2UR UR4, R2 ;  /* 0x00000000020472ca */ /* 0x010fe400000e0000 */
[----:B------:R-:W-:Y:S02]  /*1320*/  PRMT R2, RZ, 0x7610, R2 ;  /* 0x00007610ff027816 */ /* 0x000fe40000000002 */
[----:B---3--:R-:W-:-:S02]  /*1330*/  R2UR UR6, R0 ;  /* 0x00000000000672ca */ /* 0x008fc400000e0000 */
[----:B------:R-:W-:-:S07]  /*1340*/  PRMT R0, RZ, 0x7610, R0 ;  /* 0x00007610ff007816 */ /* 0x000fce0000000000 */
[----:B------:R-:W-:-:S04]  /*1350*/  UIADD3 UR5, UPT, UPT, -UR4, URZ, URZ ;  /* 0x000000ff04057290 */ /* 0x000fc8000fffe1ff */
[----:B------:R-:W-:Y:S02]  /*1360*/  UIMAD UR5, UR8, UR5, UR21 ;  /* 0x00000005080572a4 */ /* 0x000fe4000f8e0215 */
[----:B------:R-:W-:-:S04]  /*1370*/  UIADD3 UR4, UPT, UPT, -UR6, URZ, URZ ;  /* 0x000000ff06047290 */ /* 0x000fc8000fffe1ff */
[----:B------:R-:W-:Y:S01]  /*1380*/  IMAD.U32 R83, RZ, RZ, UR5 ;  /* 0x00000005ff537e24 */ /* 0x000fe2000f8e00ff */
[----:B------:R-:W-:-:S06]  /*1390*/  UIMAD UR4, UR9, UR4, UR7 ;  /* 0x00000004090472a4 */ /* 0x000fcc000f8e0207 */
[----:B------:R-:W-:Y:S01]  /*13a0*/  IMAD.U32 R82, RZ, RZ, UR4 ;  /* 0x00000004ff527e24 */ /* 0x000fe2000f8e00ff */
[----:B-12---:R-:W-:Y:S06]  /*13b0*/  BRA.U UP4, `(.L_x_18) ;  /* 0x0000000104447547 */ /* 0x006fec000b800000 */
[----:B------:R-:W-:Y:S02]  /*13c0*/  R2UR UR4, R83 ;  /* 0x00000000530472ca */ /* 0x000fe400000e0000 */
[----:B------:R-:W-:-:S11]  /*13d0*/  R2UR UR8, R82 ;  /* 0x00000000520872ca */ /* 0x000fd600000e0000 */
[----:B------:R-:W-:Y:S02]  /*13e0*/  UISETP.GT.U32.AND UP0, UPT, UR4, 0x1, UPT ;  /* 0x000000010400788c */ /* 0x000fe4000bf04070 */
[----:B------:R-:W-:Y:S02]  /*13f0*/  ULOP3.LUT UR4, UR4, 0xfffffffe, URZ, 0xc0, !UPT ;  /* 0xfffffffe04047892 */ /* 0x000fe4000f8ec0ff */
[----:B------:R-:W-:Y:S02]  /*1400*/  UISETP.NE.AND UP1, UPT, UR8, URZ, UP0 ;  /* 0x000000ff0800728c */ /* 0x000fe40008725270 */
[----:B------:R-:W-:Y:S02]  /*1410*/  UISETP.NE.AND UP0, UPT, UR8, 0x1, UP0 ;  /* 0x000000010800788c */ /* 0x000fe40008705270 */
[----:B------:R-:W-:Y:S02]  /*1420*/  USEL UR7, URZ, 0x1, UP1 ;  /* 0x00000001ff077887 */ /* 0x000fe40008800000 */
[----:B------:R-:W-:-:S02]  /*1430*/  USEL UR6, URZ, 0x4, UP0 ;  /* 0x00000004ff067887 */ /* 0x000fc40008000000 */
[----:B------:R-:W-:Y:S02]  /*1440*/  USEL UR5, URZ, 0x2, UP1 ;  /* 0x00000002ff057887 */ /* 0x000fe40008800000 */
[----:B------:R-:W-:Y:S02]  /*1450*/  ULEA UR4, UR8, UR4, 0x1 ;  /* 0x0000000408047291 */ /* 0x000fe4000f8e08ff */
[----:B------:R-:W-:Y:S02]  /*1460*/  USEL UR8, URZ, 0x8, UP0 ;  /* 0x00000008ff087887 */ /* 0x000fe40008000000 */
[----:B------:R-:W-:-:S03]  /*1470*/  UIADD3 UR5, UPT, UPT, UR5, UR6, UR7 ;  /* 0x0000000605057290 */ /* 0x000fc6000fffe007 */
[----:B------:R-:W-:Y:S01]  /*1480*/  UMOV UR6, 0x3 ;  /* 0x0000000300067882 */ /* 0x000fe20000000000 */
[----:B------:R-:W-:Y:S02]  /*1490*/  UIADD3 UR5, UPT, UPT, UR5, UR8, URZ ;  /* 0x0000000805057290 */ /* 0x000fe4000fffe0ff */
[----:B------:R-:W-:-:S04]  /*14a0*/  USHF.L.U32 UR4, UR6, UR4, URZ ;  /* 0x0000000406047299 */ /* 0x000fc800080006ff */
[----:B------:R-:W-:Y:S02]  /*14b0*/  IMAD.U32 R2, RZ, RZ, UR5 ;  /* 0x00000005ff027e24 */ /* 0x000fe4000f8e00ff */
[----:B------:R-:W-:Y:S02]  /*14c0*/  IMAD.U32 R0, RZ, RZ, UR4 ;  /* 0x00000004ff007e24 */ /* 0x000fe4000f8e00ff */
.L_x_18:
[----:B------:R-:W-:Y:S05]  /*14d0*/  BRA.U !UP2, `(.L_x_19) ;  /* 0x000000010ad07547 */ /* 0x000fea000b800000 */
[----:B------:R-:W1:Y:S01]  /*14e0*/  LDCU.128 UR24, c[0x0][0xb10] ;  /* 0x00016200ff1877ac */ /* 0x000e620008000c00 */
[----:B------:R-:W2:Y:S01]  /*14f0*/  LDCU UR12, c[0x0][0x370] ;  /* 0x00006e00ff0c77ac */ /* 0x000ea20008000800 */
[----:B------:R-:W3:Y:S01]  /*1500*/  LDCU UR5, c[0x0][0x374] ;  /* 0x00006e80ff0577ac */ /* 0x000ee20008000800 */
[----:B------:R-:W4:Y:S01]  /*1510*/  LDCU UR22, c[0x0][0xb0c] ;  /* 0x00016180ff1677ac */ /* 0x000f220008000800 */
[----:B------:R-:W4:Y:S01]  /*1520*/  LDCU UR4, c[0x0][0xb20] ;  /* 0x00016400ff0477ac */ /* 0x000f220008000800 */
[----:B------:R-:W4:Y:S01]  /*1530*/  LDCU.64 UR16, c[0x0][0xb28] ;  /* 0x00016500ff1077ac */ /* 0x000f220008000a00 */
[----:B-1----:R-:W-:Y:S02]  /*1540*/  UISETP.NE.AND UP0, UPT, UR26, 0x1, UPT ;  /* 0x000000011a00788c */ /* 0x002fe4000bf05270 */
[----:B---3--:R-:W-:Y:S02]  /*1550*/  UIMAD.WIDE.U32 UR6, UR5, UR27, URZ ;  /* 0x0000001b050672a5 */ /* 0x008fe4000f8e00ff */
[----:B--2---:R-:W-:-:S02]  /*1560*/  UIMAD.WIDE.U32 UR8, UR12, UR24, URZ ;  /* 0x000000180c0872a5 */ /* 0x004fc4000f8e00ff */
[----:B----4-:R-:W-:Y:S02]  /*1570*/  UISETP.NE.AND UP1, UPT, UR22, 0x1, UPT ;  /* 0x000000011600788c */ /* 0x010fe4000bf25270 */
[----:B------:R-:W-:Y:S01]  /*1580*/  UISETP.NE.AND UP2, UPT, UR18, 0x1, UPT ;  /* 0x000000011200788c */ /* 0x000fe2000bf45270 */
[----:B------:R-:W-:Y:S02]  /*1590*/  UMOV UR6, UR7 ;  /* 0x0000000700067c82 */ /* 0x000fe40008000000 */
[----:B------:R-:W-:Y:S01]  /*15a0*/  UMOV UR8, UR9 ;  /* 0x0000000900087c82 */ /* 0x000fe20008000000 */
[----:B------:R-:W-:Y:S02]  /*15b0*/  @UP0 USHF.R.U32.HI UR5, URZ, UR4, UR6 ;  /* 0x00000004ff050299 */ /* 0x000fe40008011606 */
[----:B------:R-:W-:Y:S02]  /*15c0*/  UIMAD.WIDE.U32 UR14, UR20, UR27, URZ ;  /* 0x0000001b140e72a5 */ /* 0x000fe4000f8e00ff */
[----:B------:R-:W-:-:S02]  /*15d0*/  UIMAD.WIDE.U32 UR6, UR5, UR16, URZ ;  /* 0x00000010050672a5 */ /* 0x000fc4000f8e00ff */
[----:B------:R-:W-:Y:S02]  /*15e0*/  @UP1 USHF.R.U32.HI UR12, URZ, UR25, UR8 ;  /* 0x00000019ff0c1299 */ /* 0x000fe40008011608 */
[----:B------:R-:W-:Y:S02]  /*15f0*/  UIMAD.WIDE.U32 UR10, UR21, UR24, URZ ;  /* 0x00000018150a72a5 */ /* 0x000fe4000f8e00ff */
[----:B------:R-:W-:Y:S01]  /*1600*/  UIMAD.WIDE.U32 UR8, UR12, UR16, URZ ;  /* 0x000000100c0872a5 */ /* 0x000fe2000f8e00ff */
[----:B------:R-:W-:Y:S01]  /*1610*/  UMOV UR14, UR15 ;  /* 0x0000000f000e7c82 */ /* 0x000fe20008000000 */
[----:B------:R-:W-:Y:S01]  /*1620*/  UMOV UR6, UR7 ;  /* 0x0000000700067c82 */ /* 0x000fe20008000000 */
[----:B------:R-:W-:Y:S02]  /*1630*/  USHF.R.U32.HI UR14, URZ, UR4, UR14 ;  /* 0x00000004ff0e7299 */ /* 0x000fe4000801160e */
[----:B------:R-:W-:Y:S01]  /*1640*/  @UP2 USHF.R.U32.HI UR5, URZ, UR17, UR6 ;  /* 0x00000011ff052299 */ /* 0x000fe20008011606 */
[----:B------:R-:W-:-:S02]  /*1650*/  UMOV UR10, UR11 ;  /* 0x0000000b000a7c82 */ /* 0x000fc40008000000 */
[----:B------:R-:W-:Y:S01]  /*1660*/  UMOV UR6, UR9 ;  /* 0x0000000900067c82 */ /* 0x000fe20008000000 */
[----:B------:R-:W-:Y:S02]  /*1670*/  USHF.R.U32.HI UR10, URZ, UR25, UR10 ;  /* 0x00000019ff0a7299 */ /* 0x000fe4000801160a */
[----:B------:R-:W-:Y:S02]  /*1680*/  @UP2 USHF.R.U32.HI UR12, URZ, UR17, UR6 ;  /* 0x00000011ff0c2299 */ /* 0x000fe40008011606 */
[----:B------:R-:W-:Y:S02]  /*1690*/  USEL UR4, UR20, UR14, !UP0 ;  /* 0x0000000e14047287 */ /* 0x000fe4000c000000 */
[----:B------:R-:W-:Y:S02]  /*16a0*/  UIMAD UR6, UR5, UR18, URZ ;  /* 0x00000012050672a4 */ /* 0x000fe4000f8e02ff */
[----:B------:R-:W-:Y:S02]  /*16b0*/  USEL UR5, UR21, UR10, !UP1 ;  /* 0x0000000a15057287 */ /* 0x000fe4000c800000 */
[----:B------:R-:W-:-:S02]  /*16c0*/  UIMAD UR8, UR12, UR18, URZ ;  /* 0x000000120c0872a4 */ /* 0x000fc4000f8e02ff */
[----:B------:R-:W-:Y:S02]  /*16d0*/  UISETP.GE.AND UP0, UPT, UR4, UR6, UPT ;  /* 0x000000060400728c */ /* 0x000fe4000bf06270 */
[----:B------:R-:W-:Y:S02]  /*16e0*/  UIMAD.WIDE.U32 UR6, UR4, UR16, URZ ;  /* 0x00000010040672a5 */ /* 0x000fe4000f8e00ff */
[----:B------:R-:W-:Y:S02]  /*16f0*/  UISETP.GE.OR UP0, UPT, UR5, UR8, UP0 ;  /* 0x000000080500728c */ /* 0x000fe40008706670 */
[----:B------:R-:W-:Y:S02]  /*1700*/  UIMAD.WIDE.U32 UR8, UR5, UR16, URZ ;  /* 0x00000010050872a5 */ /* 0x000fe4000f8e00ff */
[----:B------:R-:W-:Y:S02]  /*1710*/  USHF.R.U32.HI UR7, URZ, UR17, UR7 ;  /* 0x00000011ff077299 */ /* 0x000fe40008011607 */
[----:B------:R-:W-:-:S02]  /*1720*/  UIADD3 UR10, UPT, UPT, -UR4, URZ, URZ ;  /* 0x000000ff040a7290 */ /* 0x000fc4000fffe1ff */
[----:B------:R-:W-:Y:S02]  /*1730*/  USEL UR7, UR4, UR7, !UP2 ;  /* 0x0000000704077287 */ /* 0x000fe4000d000000 */
[----:B------:R-:W-:Y:S01]  /*1740*/  UIADD3 UR16, UPT, UPT, -UR5, URZ, URZ ;  /* 0x000000ff05107290 */ /* 0x000fe2000fffe1ff */
[----:B------:R-:W-:Y:S01]  /*1750*/  @!UP0 UMOV UR6, UR9 ;  /* 0x0000000900068c82 */ /* 0x000fe20008000000 */
[----:B------:R-:W-:Y:S02]  /*1760*/  UIADD3 UR8, UPT, UPT, -UR7, URZ, URZ ;  /* 0x000000ff07087290 */ /* 0x000fe4000fffe1ff */
[----:B------:R-:W-:Y:S02]  /*1770*/  @!UP0 USHF.R.U32.HI UR6, URZ, UR17, UR6 ;  /* 0x00000011ff068299 */ /* 0x000fe40008011606 */
[----:B------:R-:W-:Y:S02]  /*1780*/  UIMAD UR8, UR18, UR8, UR4 ;  /* 0x00000008120872a4 */ /* 0x000fe4000f8e0204 */
[----:B------:R-:W-:-:S02]  /*1790*/  @!UP0 USEL UR6, UR5, UR6, !UP2 ;  /* 0x0000000605068287 */ /* 0x000fc4000d000000 */
[----:B------:R-:W-:Y:S02]  /*17a0*/  UIMAD UR20, UR26, UR10, UR20 ;  /* 0x0000000a1a1472a4 */ /* 0x000fe4000f8e0214 */
[----:B------:R-:W-:Y:S02]  /*17b0*/  @!UP0 UIADD3 UR7, UPT, UPT, UR7, -UR6, URZ ;  /* 0x8000000607078290 */ /* 0x000fe4000fffe0ff */
[----:B------:R-:W-:Y:S02]  /*17c0*/  @!UP0 UIMAD UR6, UR8, UR12, UR6 ;  /* 0x0000000c080682a4 */ /* 0x000fe4000f8e0206 */
[----:B------:R-:W-:Y:S02]  /*17d0*/  @!UP0 UIMAD UR4, UR7, UR18, UR5 ;  /* 0x00000012070482a4 */ /* 0x000fe4000f8e0205 */
[----:B------:R-:W-:Y:S02]  /*17e0*/  UIMAD UR16, UR22, UR16, UR21 ;  /* 0x00000010161072a4 */ /* 0x000fe4000f8e0215 */
[----:B------:R-:W-:Y:S01]  /*17f0*/  UIMAD UR20, UR4, UR26, UR20 ;  /* 0x0000001a041472a4 */ /* 0x000fe2000f8e0214 */
[----:B------:R-:W-:-:S02]  /*1800*/  @!UP0 UMOV UR5, UR6 ;  /* 0x0000000600058c82 */ /* 0x000fc40008000000 */
[----:B------:R-:W-:-:S12]  /*1810*/  UIMAD UR16, UR5, UR22, UR16 ;  /* 0x00000016051072a4 */ /* 0x000fd8000f8e0210 */
.L_x_19:
[----:B------:R-:W-:Y:S02]  /*1820*/  UISETP.NE.AND UP1, UPT, UR23, 0x1, UPT ;  /* 0x000000011700788c */ /* 0x000fe4000bf25270 */
[----:B------:R-:W-:Y:S02]  /*1830*/  UISETP.NE.AND UP0, UPT, UR13, 0x2, UPT ;  /* 0x000000020d00788c */ /* 0x000fe4000bf05270 */
[----:B------:R-:W-:Y:S02]  /*1840*/  ULOP3.LUT UR28, UR28, 0x800, URZ, 0xc0, !UPT ;  /* 0x000008001c1c7892 */ /* 0x000fe4000f8ec0ff */
[----:B------:R-:W-:-:S03]  /*1850*/  USHF.L.U32 UR24, UR29, UR19, URZ ;  /* 0x000000131d187299 */ /* 0x000fc600080006ff */
[----:B------:R-:W-:Y:S09]  /*1860*/  BRA.U UP1, `(.L_x_20) ;  /* 0x0000000101447547 */ /* 0x000ff2000b800000 */
[----:B------:R-:W1:Y:S01]  /*1870*/  LDCU.128 UR8, c[0x0][0xb10] ;  /* 0x00016200ff0877ac */ /* 0x000e620008000c00 */
[----:B------:R-:W2:Y:S01]  /*1880*/  LDCU UR12, c[0x0][0xb0c] ;  /* 0x00016180ff0c77ac */ /* 0x000ea20008000800 */
[----:B------:R-:W3:Y:S01]  /*1890*/  LDCU UR14, c[0x0][0xb20] ;  /* 0x00016400ff0e77ac */ /* 0x000ee20008000800 */
[----:B-1----:R-:W-:Y:S02]  /*18a0*/  UIMAD.WIDE.U32 UR6, UR16, UR8, URZ ;  /* 0x00000008100672a5 */ /* 0x002fe4000f8e00ff */
[----:B------:R-:W-:Y:S02]  /*18b0*/  UIMAD.WIDE.U32 UR4, UR20, UR11, URZ ;  /* 0x0000000b140472a5 */ /* 0x000fe4000f8e00ff */
[----:B--2---:R-:W-:Y:S02]  /*18c0*/  UISETP.NE.AND UP2, UPT, UR12, 0x1, UPT ;  /* 0x000000010c00788c */ /* 0x004fe4000bf45270 */
[----:B------:R-:W-:Y:S01]  /*18d0*/  UISETP.NE.AND UP1, UPT, UR10, 0x1, UPT ;  /* 0x000000010a00788c */ /* 0x000fe2000bf25270 */
[----:B------:R-:W-:-:S02]  /*18e0*/  UMOV UR6, UR7 ;  /* 0x0000000700067c82 */ /* 0x000fc40008000000 */
[----:B------:R-:W-:Y:S01]  /*18f0*/  UMOV UR4, UR5 ;  /* 0x0000000500047c82 */ /* 0x000fe20008000000 */
[----:B------:R-:W-:Y:S02]  /*1900*/  USHF.R.U32.HI UR6, URZ, UR9, UR6 ;  /* 0x00000009ff067299 */ /* 0x000fe40008011606 */
[----:B---3--:R-:W-:Y:S02]  /*1910*/  USHF.R.U32.HI UR4, URZ, UR14, UR4 ;  /* 0x0000000eff047299 */ /* 0x008fe40008011604 */
[----:B------:R-:W-:Y:S02]  /*1920*/  USEL UR5, UR16, UR6, !UP2 ;  /* 0x0000000610057287 */ /* 0x000fe4000d000000 */
[----:B------:R-:W-:-:S04]  /*1930*/  USEL UR4, UR20, UR4, !UP1 ;  /* 0x0000000414047287 */ /* 0x000fc8000c800000 */
[----:B------:R-:W-:Y:S02]  /*1940*/  UIADD3 UR6, UPT, UPT, -UR4, UR5, URZ ;  /* 0x0000000504067290 */ /* 0x000fe4000fffe1ff */
[----:B------:R-:W-:Y:S02]  /*1950*/  UIADD3 UR4, UPT, UPT, UR4, -UR5, URZ ;  /* 0x8000000504047290 */ /* 0x000fe4000fffe0ff */
[----:B------:R-:W-:Y:S02]  /*1960*/  UIMAD UR20, UR6, UR10, UR20 ;  /* 0x0000000a061472a4 */ /* 0x000fe4000f8e0214 */
[----:B------:R-:W-:-:S12]  /*1970*/  UIMAD UR16, UR4, UR12, UR16 ;  /* 0x0000000c041072a4 */ /* 0x000fd8000f8e0210 */
.L_x_20:
[----:B------:R-:W-:Y:S05]  /*1980*/  BRA.U !UP5, `(.L_x_21) ;  /* 0x000000010d0c7547 */ /* 0x000fea000b800000 */
[----:B------:R-:W-:Y:S01]  /*1990*/  UCGABAR_WAIT ;  /* 0x0000000000007dc7 */ /* 0x000fe20008000000 */
[----:B------:R-:W-:Y:S01]  /*19a0*/  CCTL.IVALL ;  /* 0x00000000ff00798f */ /* 0x000fe20002000000 */
[----:B------:R-:W-:Y:S05]  /*19b0*/  BRA `(.L_x_22) ;  /* 0x0000000000047947 */ /* 0x000fea0003800000 */
.L_x_21:
[----:B------:R-:W-:Y:S06]  /*19c0*/  BAR.SYNC.DEFER_BLOCKING 0x0 ;  /* 0x0000000000007b1d */ /* 0x000fec0000010000 */
.L_x_22:
[----:B------:R-:W-:Y:S05]  /*19d0*/  BRA.U UP0, `(.L_x_23) ;  /* 0x0000001900a07547 */ /* 0x000fea000b800000 */
[----:B------:R-:W1:Y:S01]  /*19e0*/  LDCU UR6, c[0x0][0x38c] ;  /* 0x00007180ff0677ac */ /* 0x000e620008000800 */
[----:B------:R-:W2:Y:S01]  /*19f0*/  S2UR UR9, SR_CgaCtaId ;  /* 0x00000000000979c3 */ /* 0x000ea20000008800 */
[----:B------:R-:W-:Y:S01]  /*1a00*/  PLOP3.LUT P1, PT, PT, PT, UP3, 0x80, 0x8 ;  /* 0x000000000008781c */ /* 0x000fe20003f2f038 */
[----:B------:R-:W-:Y:S01]  /*1a10*/  IMAD.MOV.U32 R12, RZ, RZ, 0x1 ;  /* 0x00000001ff0c7424 */ /* 0x000fe200078e00ff */
[----:B------:R-:W-:Y:S01]  /*1a20*/  UMOV UR8, 0x400 ;  /* 0x0000040000087882 */ /* 0x000fe20000000000 */
[----:B------:R-:W-:Y:S01]  /*1a30*/  UISETP.NE.AND UP1, UPT, UR13, URZ, UPT ;  /* 0x000000ff0d00728c */ /* 0x000fe2000bf25270 */
[----:B------:R-:W-:Y:S01]  /*1a40*/  ISETP.NE.AND P2, PT, R3, RZ, P3 ;  /* 0x000000ff0300720c */ /* 0x000fe20001f45270 */
[----:B------:R-:W-:Y:S01]  /*1a50*/  USHF.L.U32 UR7, UR21, 0x7, URZ ;  /* 0x0000000715077899 */ /* 0x000fe200080006ff */
[----:B------:R-:W-:Y:S01]  /*1a60*/  PLOP3.LUT P1, PT, P1, PT, PT, 0x8, 0x80 ;  /* 0x000000000080781c */ /* 0x000fe20000f2e170 */
[----:B------:R-:W-:Y:S01]  /*1a70*/  USHF.L.U32 UR46, UR21, 0x6, URZ ;  /* 0x00000006152e7899 */ /* 0x000fe200080006ff */
[----:B------:R-:W-:Y:S01]  /*1a80*/  CS2R R10, SRZ ;  /* 0x00000000000a7805 */ /* 0x000fe2000001ff00 */
[----:B------:R-:W-:Y:S01]  /*1a90*/  IMAD.MOV.U32 R9, RZ, RZ, RZ ;  /* 0x000000ffff097224 */ /* 0x000fe200078e00ff */
[----:B------:R-:W3:Y:S01]  /*1aa0*/  LDCU UR39, c[0x0][0x370] ;  /* 0x00006e00ff2777ac */ /* 0x000ee20008000800 */
[----:B------:R-:W-:Y:S01]  /*1ab0*/  IMAD.MOV.U32 R8, RZ, RZ, 0x1 ;  /* 0x00000001ff087424 */ /* 0x000fe200078e00ff */
[----:B------:R-:W4:Y:S01]  /*1ac0*/  LDCU.64 UR26, c[0x0][0x348] ;  /* 0x00006900ff1a77ac */ /* 0x000f220008000a00 */
[----:B-1----:R-:W-:-:S02]  /*1ad0*/  UIADD3 UR5, UPT, UPT, UR6, 0x1f, URZ ;  /* 0x0000001f06057890 */ /* 0x002fc4000fffe0ff */
[----:B------:R-:W-:Y:S02]  /*1ae0*/  UIADD3 UR47, UPT, UPT, UR6, 0x3e, URZ ;  /* 0x0000003e062f7890 */ /* 0x000fe4000fffe0ff */
[----:B------:R-:W-:Y:S02]  /*1af0*/  USHF.R.S32.HI UR4, URZ, 0x1f, UR5 ;  /* 0x0000001fff047899 */ /* 0x000fe40008011405 */
[----:B--2---:R-:W-:Y:S02]  /*1b00*/  ULEA UR13, UR9, UR8, 0x18 ;  /* 0x00000008090d7291 */ /* 0x004fe4000f8ec0ff */
[----:B------:R-:W-:Y:S02]  /*1b10*/  ULEA.HI UR4, UR4, UR5, URZ, 0x5 ;  /* 0x0000000504047291 */ /* 0x000fe4000f8f28ff */
[----:B------:R-:W-:Y:S02]  /*1b20*/  ULOP3.LUT UR5, UR7, 0x80, URZ, 0xc0, !UPT ;  /* 0x0000008007057892 */ /* 0x000fe4000f8ec0ff */
[----:B------:R-:W-:-:S02]  /*1b30*/  USHF.R.S32.HI UR41, URZ, 0x5, UR4 ;  /* 0x00000005ff297899 */ /* 0x000fc40008011404 */
[----:B------:R-:W-:Y:S02]  /*1b40*/  UIADD3 UR4, UPT, UPT, UR6, -0x1, URZ ;  /* 0xffffffff06047890 */ /* 0x000fe4000fffe0ff */
[----:B------:R-:W-:Y:S02]  /*1b50*/  UISETP.LT.U32.AND UP0, UPT, UR41, 0x10, UPT ;  /* 0x000000102900788c */ /* 0x000fe4000bf01070 */
[----:B------:R-:W-:Y:S02]  /*1b60*/  UISETP.GE.U32.AND UP2, UPT, UR4, -0x3f, UPT ;  /* 0xffffffc10400788c */ /* 0x000fe4000bf46070 */
[----:B------:R-:W-:Y:S02]  /*1b70*/  USEL UR40, UR41, 0x10, UP0 ;  /* 0x0000001029287887 */ /* 0x000fe40008000000 */
[----:B------:R-:W-:Y:S02]  /*1b80*/  ULEA UR30, UR28, UR13, 0x1 ;  /* 0x0000000d1c1e7291 */ /* 0x000fe4000f8e08ff */
[----:B------:R-:W-:Y:S01]  /*1b90*/  UIADD3 UR4, UPT, UPT, UR40, -0x1, URZ ;  /* 0xffffffff28047890 */ /* 0x000fe2000fffe0ff */
[----:B------:R-:W1:Y:S04]  /*1ba0*/  LDCU UR38, c[0x0][0x374] ;  /* 0x00006e80ff2677ac */ /* 0x000e680008000800 */
[----:B------:R-:W-:-:S02]  /*1bb0*/  @UP2 UIADD3 UR4, UPT, UPT, UR40, URZ, URZ ;  /* 0x000000ff28042290 */ /* 0x000fc4000fffe0ff */
[----:B------:R-:W-:Y:S02]  /*1bc0*/  ULOP3.LUT UR46, UR46, 0x40, URZ, 0xc0, !UPT ;  /* 0x000000402e2e7892 */ /* 0x000fe4000f8ec0ff */
[----:B------:R-:W-:Y:S02]  /*1bd0*/  USEL UR21, UR48, 0x2, UP1 ;  /* 0x0000000230157887 */ /* 0x000fe40008800000 */
[----:B------:R-:W-:Y:S02]  /*1be0*/  ULEA.HI UR45, UR28, UR5, URZ, 0x1b ;  /* 0x000000051c2d7291 */ /* 0x000fe4000f8fd8ff */
[----:B------:R-:W-:Y:S02]  /*1bf0*/  UIADD3 UR30, UPT, UPT, UR30, 0x8600, URZ ;  /* 0x000086001e1e7890 */ /* 0x000fe4000fffe0ff */
[----:B------:R-:W-:Y:S02]  /*1c00*/  UIADD3 UR44, UPT, UPT, UR41, -UR40, URZ ;  /* 0x80000028292c7290 */ /* 0x000fe4000fffe0ff */
[----:B------:R-:W-:-:S02]  /*1c10*/  UIADD3 UR29, UPT, UPT, UR4, 0x1, URZ ;  /* 0x00000001041d7890 */ /* 0x000fc4000fffe0ff */
[----:B------:R-:W-:Y:S01]  /*1c20*/  UIADD3 UR43, UPT, UPT, -UR4, URZ, URZ ;  /* 0x000000ff042b7290 */ /* 0x000fe2000fffe1ff */
[----:B-1-34-:R-:W-:-:S11]  /*1c30*/  UMOV UR6, URZ ;  /* 0x000000ff00067c82 */ /* 0x01afd60008000000 */
.L_x_43:
[----:B-1----:R-:W1:Y:S02]  /*1c40*/  S2UR UR4, SR_CgaCtaId ;  /* 0x00000000000479c3 */ /* 0x002e640000008800 */
[----:B-1----:R-:W-:-:S09]  /*1c50*/  UISETP.NE.AND UP0, UPT, UR4, URZ, UPT ;  /* 0x000000ff0400728c */ /* 0x002fd2000bf05270 */
[----:B------:R-:W-:Y:S05]  /*1c60*/  BRA.U UP0, `(.L_x_24) ;  /* 0x0000000100287547 */ /* 0x000fea000b800000 */
[----:B------:R-:W-:Y:S02]  /*1c70*/  LEA R0, R9, UR13, 0x3 ;  /* 0x0000000d09007c11 */ /* 0x000fe4000f8e18ff */
[----:B------:R-:W-:-:S04]  /*1c80*/  SHF.L.U32 R3, R8, 0x1f, RZ ;  /* 0x0000001f08037819 */ /* 0x000fc800000006ff */
[----:B------:R-:W1:Y:S02]  /*1c90*/  SYNCS.PHASECHK.TRANS64.TRYWAIT P0, [R0+URZ+0x1c0], R3 ;  /* 0x0001c003000075a7 */ /* 0x000e6400080011ff */
[----:B-1----:R-:W-:Y:S05]  /*1ca0*/  @!P0 BRA `(.L_x_25) ;  /* 0x0000008400788947 */ /* 0x002fea0003800000 */
.L_x_162:
[----:B------:R2:W-:Y:S01]  /*1cb0*/  SYNCS.ARRIVE.TRANS64.A1T0 RZ, [R0+URZ+0x1b0], RZ ;  /* 0x0001b0ff00ff79a7 */ /* 0x0005e200081000ff */
[----:B------:R-:W-:-:S05]  /*1cc0*/  VIADD R9, R9, 0x1 ;  /* 0x0000000109097836 */ /* 0x000fca0000000000 */
[----:B------:R-:W-:-:S04]  /*1cd0*/  ISETP.NE.AND P0, PT, R9, 0x2, PT ;  /* 0x000000020900780c */ /* 0x000fc80003f05270 */
[----:B-1----:R-:W-:Y:S02]  /*1ce0*/  SEL R3, RZ, 0x1, P0 ;  /* 0x00000001ff037807 */ /* 0x002fe40000000000 */
[----:B------:R-:W-:Y:S02]  /*1cf0*/  SEL R9, R9, RZ, P0 ;  /* 0x000000ff09097207 */ /* 0x000fe40000000000 */
[----:B------:R-:W-:-:S07]  /*1d00*/  LOP3.LUT R8, R8, R3, RZ, 0x3c, !PT ;  /* 0x0000000308087212 */ /* 0x000fce00078e3cff */
.L_x_24:
[----:B------:R-:W-:Y:S01]  /*1d10*/  ULEA UR4, UR6, UR13, 0x3 ;  /* 0x0000000d06047291 */ /* 0x000fe2000f8e18ff */
[----:B--2---:R-:W-:Y:S01]  /*1d20*/  SHF.L.U32 R0, R12, 0x1f, RZ ;  /* 0x0000001f0c007819 */ /* 0x004fe200000006ff */
[----:B------:R-:W-:Y:S02]  /*1d30*/  UISETP.GE.U32.AND UP0, UPT, UR47, 0x3f, UPT ;  /* 0x0000003f2f00788c */ /* 0x000fe4000bf06070 */
[----:B------:R-:W-:Y:S01]  /*1d40*/  ULEA UR11, UR20, UR46, 0x7 ;  /* 0x0000002e140b7291 */ /* 0x000fe2000f8e38ff */
[----:B------:R-:W-:-:S04]  /*1d50*/  UMOV UR7, URZ ;  /* 0x000000ff00077c82 */ /* 0x000fc80008000000 */
[----:B------:R1:W2:Y:S01]  /*1d60*/  SYNCS.PHASECHK.TRANS64.TRYWAIT P0, [UR4+0x80], R0 ;  /* 0x00008000ff0075a7 */ /* 0x0002a20008001104 */
[----:B------:R-:W-:-:S04]  /*1d70*/  ULEA.HI UR4, UR16, UR16, URZ, 0x1 ;  /* 0x0000001010047291 */ /* 0x000fc8000f8f08ff */
[----:B------:R-:W-:-:S04]  /*1d80*/  USHF.L.U32 UR4, UR4, 0x7, URZ ;  /* 0x0000000704047899 */ /* 0x000fc800080006ff */
[----:B------:R-:W-:-:S04]  /*1d90*/  ULOP3.LUT UR35, UR4, 0xffffff00, URZ, 0xc0, !UPT ;  /* 0xffffff0004237892 */ /* 0x000fc8000f8ec0ff */
[----:B------:R-:W-:Y:S01]  /*1da0*/  UIADD3 UR35, UPT, UPT, UR45, UR35, URZ ;  /* 0x000000232d237290 */ /* 0x000fe2000fffe0ff */
[----:B------:R-:W-:Y:S11]  /*1db0*/  BRA.U !UP0, `(.L_x_26) ;  /* 0x0000000108c87547 */ /* 0x000ff6000b800000 */
[----:B------:R-:W-:Y:S01]  /*1dc0*/  UMOV UR16, UR43 ;  /* 0x0000002b00107c82 */ /* 0x000fe20008000000 */
[----:B------:R-:W-:Y:S01]  /*1dd0*/  UMOV UR4, UR6 ;  /* 0x0000000600047c82 */ /* 0x000fe20008000000 */
[----:B------:R-:W-:-:S05]  /*1de0*/  UMOV UR34, URZ ;  /* 0x000000ff00227c82 */ /* 0x000fca0008000000 */
.L_x_32:
[----:B------:R-:W-:Y:S01]  /*1df0*/  ULEA UR33, UR4, UR13, 0x3 ;  /* 0x0000000d04217291 */ /* 0x000fe2000f8e18ff */
[----:B------:R-:W-:Y:S01]  /*1e00*/  @P3 MOV R2, 0x6000 ;  /* 0x0000600000023802 */ /* 0x000fe20000000f00 */
[----:B--234-:R-:W-:Y:S10]  /*1e10*/  @P0 BRA `(.L_x_27) ;  /* 0x00000000000c0947 */ /* 0x01cff40003800000 */
[----:B------:R-:W-:-:S04]  /*1e20*/  SHF.L.U32 R3, R12, 0x1f, RZ ;  /* 0x0000001f0c037819 */ /* 0x000fc800000006ff */
[----:B------:R-:W2:Y:S02]  /*1e30*/  SYNCS.PHASECHK.TRANS64.TRYWAIT P0, [UR33+0x80], R3 ;  /* 0x00008003ff0075a7 */ /* 0x000ea40008001121 */
[----:B--2---:R-:W-:Y:S05]  /*1e40*/  @!P0 BRA `(.L_x_28) ;  /* 0x0000008400248947 */ /* 0x004fea0003800000 */
.L_x_27:
[----:B------:R2:W-:Y:S01]  /*1e50*/  @P3 SYNCS.ARRIVE.TRANS64 RZ, [UR33], R2 ;  /* 0x00000002ffff39a7 */ /* 0x0005e20008000021 */
[----:B------:R-:W-:Y:S02]  /*1e60*/  ULOP3.LUT UR5, UR21, 0x2, URZ, 0xfc, !UPT ;  /* 0x0000000215057892 */ /* 0x000fe4000f8efcff */
[----:B------:R-:W-:Y:S02]  /*1e70*/  UIADD3 UR16, UPT, UPT, UR16, 0x1, URZ ;  /* 0x0000000110107890 */ /* 0x000fe4000fffe0ff */
[----:B------:R-:W-:Y:S02]  /*1e80*/  UISETP.NE.AND UP0, UPT, UR5, 0x2, UPT ;  /* 0x000000020500788c */ /* 0x000fe4000bf05270 */
[----:B------:R-:W-:-:S07]  /*1e90*/  UISETP.NE.AND UP2, UPT, UR16, 0x1, UPT ;  /* 0x000000011000788c */ /* 0x000fce000bf45270 */
[----:B------:R-:W-:Y:S05]  /*1ea0*/  BRA.U UP0, `(.L_x_29) ;  /* 0x0000000100047547 */ /* 0x000fea000b800000 */
[----:B------:R-:W-:Y:S05]  /*1eb0*/  BPT.TRAP 0x1 ;  /* 0x000000040000795c */ /* 0x000fea0000300000 */
.L_x_29:
[----:B------:R-:W-:Y:S04]  /*1ec0*/  BSSY.RECONVERGENT B0, `(.L_x_30) ;  /* 0x0000003000007945 */ /* 0x000fe80003800200 */
[----:B------:R-:W-:Y:S05]  /*1ed0*/  @!P2 BRA `(.L_x_31) ;  /* 0x000000000004a947 */ /* 0x000fea0003800000 */
[----:B------:R-:W-:Y:S05]  /*1ee0*/  BPT.TRAP 0x1 ;  /* 0x000000040000795c */ /* 0x000fea0000300000 */
.L_x_31:
[----:B------:R-:W-:Y:S05]  /*1ef0*/  BSYNC.RECONVERGENT B0 ;  /* 0x0000000000007941 */ /* 0x000fea0003800200 */
.L_x_30:
[----:B------:R-:W-:Y:S02]  /*1f00*/  UIADD3 UR5, UPT, UPT, UR4, 0x1, URZ ;  /* 0x0000000104057890 */ /* 0x000fe4000fffe0ff */
[----:B------:R-:W-:Y:S02]  /*1f10*/  USHF.L.U32 UR8, UR4, 0xc, URZ ;  /* 0x0000000c04087899 */ /* 0x000fe400080006ff */
[----:B------:R-:W-:Y:S02]  /*1f20*/  UISETP.NE.AND UP0, UPT, UR5, 0x10, UPT ;  /* 0x000000100500788c */ /* 0x000fe4000bf05270 */
[----:B------:R-:W-:Y:S02]  /*1f30*/  ULOP3.LUT UR32, UR8, UR28, URZ, 0xfc, !UPT ;  /* 0x0000001c08207292 */ /* 0x000fe4000f8efcff */
[----:B------:R-:W-:Y:S02]  /*1f40*/  USEL UR7, URZ, 0x1, UP0 ;  /* 0x00000001ff077887 */ /* 0x000fe40008000000 */
[----:B------:R-:W-:-:S02]  /*1f50*/  USEL UR6, UR5, URZ, UP0 ;  /* 0x000000ff05067287 */ /* 0x000fc40008000000 */
[----:B------:R-:W-:Y:S02]  /*1f60*/  UIADD3 UR14, UP1, UPT, UR26, 0x80, URZ ;  /* 0x000000801a0e7890 */ /* 0x000fe4000ff3e0ff */
[----:B------:R-:W-:Y:S01]  /*1f70*/  ULEA UR5, UR6, UR13, 0x3 ;  /* 0x0000000d06057291 */ /* 0x000fe2000f8e18ff */
[----:B------:R-:W-:Y:S01]  /*1f80*/  LOP3.LUT R12, R12, UR7, RZ, 0x3c, !PT ;  /* 0x000000070c0c7c12 */ /* 0x000fe2000f8e3cff */
[----:B------:R-:W-:Y:S02]  /*1f90*/  ULEA UR32, UR32, UR13, 0x1 ;  /* 0x0000000d20207291 */ /* 0x000fe4000f8e08ff */
[----:B------:R-:W-:Y:S01]  /*1fa0*/  UIADD3 UR4, UP0, UPT, UR26, 0x180, URZ ;  /* 0x000001801a047890 */ /* 0x000fe2000ff1e0ff */
[----:B-1----:R-:W-:Y:S01]  /*1fb0*/  SHF.L.U32 R0, R12, 0x1f, RZ ;  /* 0x0000001f0c007819 */ /* 0x002fe200000006ff */
[----:B------:R-:W-:Y:S02]  /*1fc0*/  ULOP3.LUT UR33, UR33, 0xfefffff8, URZ, 0xc0, !UPT ;  /* 0xfefffff821217892 */ /* 0x000fe4000f8ec0ff */
[----:B------:R-:W-:Y:S01]  /*1fd0*/  UIADD3.X UR15, UPT, UPT, URZ, UR27, URZ, UP1, !UPT ;  /* 0x0000001bff0f7290 */ /* 0x000fe20008ffe4ff */
[----:B------:R3:W4:Y:S01]  /*1fe0*/  SYNCS.PHASECHK.TRANS64.TRYWAIT P0, [UR5+0x80], R0 ;  /* 0x00008000ff0075a7 */ /* 0x0007220008001105 */
[----:B------:R-:W-:-:S02]  /*1ff0*/  UIADD3 UR32, UPT, UPT, UR32, 0x8600, URZ ;  /* 0x0000860020207890 */ /* 0x000fc4000fffe0ff */
[----:B------:R-:W-:Y:S02]  /*2000*/  UPRMT UR7, URZ, 0x5410, UR24 ;  /* 0x00005410ff077896 */ /* 0x000fe40008000018 */
[----:B------:R-:W-:Y:S02]  /*2010*/  UIADD3 UR8, UPT, UPT, UR13, 0x28600, UR8 ;  /* 0x000286000d087890 */ /* 0x000fe4000fffe008 */
[----:B------:R-:W-:Y:S01]  /*2020*/  UIADD3.X UR5, UPT, UPT, URZ, UR27, URZ, UP0, !UPT ;  /* 0x0000001bff057290 */ /* 0x000fe200087fe4ff */
[----:B------:R-:W-:Y:S01]  /*2030*/  UMOV UR18, 0x0 ;  /* 0x0000000000127882 */ /* 0x000fe20000000000 */
[----:B------:R-:W-:Y:S01]  /*2040*/  UMOV UR19, 0x10000000 ;  /* 0x1000000000137882 */ /* 0x000fe20000000000 */
[----:B------:R-:W-:Y:S01]  /*2050*/  UMOV UR10, UR34 ;  /* 0x00000022000a7c82 */ /* 0x000fe20008000000 */
[----:B------:R-:W-:Y:S01]  /*2060*/  UMOV UR12, UR36 ;  /* 0x00000024000c7c82 */ /* 0x000fe20008000000 */
[----:B------:R-:W-:Y:S01]  /*2070*/  UMOV UR9, UR33 ;  /* 0x0000002100097c82 */ /* 0x000fe20008000000 */
[----:B------:R1:W-:Y:S03]  /*2080*/  UTMALDG.3D.MULTICAST.2CTA [UR32], [UR14], UR7, desc[UR18] ;  /* 0x000012200e0073b4 */ /* 0x0003e60008211807 */
[----:B------:R2:W-:Y:S01]  /*2090*/  UTMALDG.3D.2CTA [UR8], [UR4], desc[UR18] ;  /* 0x00001208040075b4 */ /* 0x0005e20008211000 */
[----:B-1----:R-:W-:Y:S01]  /*20a0*/  UIADD3 UR34, UPT, UPT, UR34, 0x20, URZ ;  /* 0x0000002022227890 */ /* 0x002fe2000fffe0ff */
[----:B------:R-:W-:Y:S01]  /*20b0*/  UMOV UR7, UR29 ;  /* 0x0000001d00077c82 */ /* 0x000fe20008000000 */
[----:B--2---:R-:W-:Y:S01]  /*20c0*/  UMOV UR4, UR6 ;  /* 0x0000000600047c82 */ /* 0x004fe20008000000 */
[----:B------:R-:W-:Y:S09]  /*20d0*/  BRA.U UP2, `(.L_x_32) ;  /* 0xfffffffd02447547 */ /* 0x000ff2000b83ffff */
.L_x_26:
[----:B------:R-:W-:Y:S01]  /*20e0*/  ULEA UR4, UR6, UR13, 0x3 ;  /* 0x0000000d06047291 */ /* 0x000fe2000f8e18ff */
[----:B-1-3--:R-:W-:Y:S01]  /*20f0*/  SHF.L.U32 R0, R12, 0x1f, RZ ;  /* 0x0000001f0c007819 */ /* 0x00afe200000006ff */
[----:B------:R-:W-:Y:S01]  /*2100*/  @!P1 SYNCS.ARRIVE.TRANS64.A1T0 RZ, [UR13+0x148], RZ ;  /* 0x000148ffffff99a7 */ /* 0x000fe2000810000d */
[----:B------:R-:W-:-:S06]  /*2110*/  UISETP.GT.AND UP0, UPT, UR41, UR40, UPT ;  /* 0x000000282900728c */ /* 0x000fcc000bf04270 */
[----:B--2-4-:R1:W2:Y:S03]  /*2120*/  SYNCS.PHASECHK.TRANS64.TRYWAIT P0, [UR4+0x80], R0 ;  /* 0x00008000ff0075a7 */ /* 0x0142a60008001104 */
[----:B------:R-:W-:Y:S05]  /*2130*/  BRA.U !UP0, `(.L_x_33) ;  /* 0x0000000108c07547 */ /* 0x000fea000b800000 */
[----:B------:R-:W-:Y:S01]  /*2140*/  UIADD3 UR25, UPT, UPT, UR44, UR7, URZ ;  /* 0x000000072c197290 */ /* 0x000fe2000fffe0ff */
[----:B------:R-:W-:-:S11]  /*2150*/  UMOV UR4, UR6 ;  /* 0x0000000600047c82 */ /* 0x000fd60008000000 */
.L_x_39:
[----:B------:R-:W-:Y:S01]  /*2160*/  ULEA UR17, UR4, UR13, 0x3 ;  /* 0x0000000d04117291 */ /* 0x000fe2000f8e18ff */
[----:B--2---:R-:W-:Y:S01]  /*2170*/  @P3 MOV R2, 0x6000 ;  /* 0x0000600000023802 */ /* 0x004fe20000000f00 */
[----:B--2-4-:R-:W-:Y:S10]  /*2180*/  @P0 BRA `(.L_x_34) ;  /* 0x00000000000c0947 */ /* 0x014ff40003800000 */
[----:B------:R-:W-:-:S04]  /*2190*/  SHF.L.U32 R3, R12, 0x1f, RZ ;  /* 0x0000001f0c037819 */ /* 0x000fc800000006ff */
[----:B------:R-:W2:Y:S02]  /*21a0*/  SYNCS.PHASECHK.TRANS64.TRYWAIT P0, [UR17+0x80], R3 ;  /* 0x00008003ff0075a7 */ /* 0x000ea40008001111 */
[----:B--2---:R-:W-:Y:S05]  /*21b0*/  @!P0 BRA `(.L_x_35) ;  /* 0x0000008000608947 */ /* 0x004fea0003800000 */
.L_x_34:
[----:B------:R2:W-:Y:S01]  /*21c0*/  @P3 SYNCS.ARRIVE.TRANS64 RZ, [UR17], R2 ;  /* 0x00000002ffff39a7 */ /* 0x0005e20008000011 */
[----:B------:R-:W-:-:S04]  /*21d0*/  ULOP3.LUT UR5, UR21, 0x2, URZ, 0xfc, !UPT ;  /* 0x0000000215057892 */ /* 0x000fc8000f8efcff */
[----:B------:R-:W-:-:S09]  /*21e0*/  UISETP.NE.AND UP0, UPT, UR5, 0x2, UPT ;  /* 0x000000020500788c */ /* 0x000fd2000bf05270 */
[----:B------:R-:W-:Y:S05]  /*21f0*/  BRA.U UP0, `(.L_x_36) ;  /* 0x0000000100047547 */ /* 0x000fea000b800000 */
[----:B------:R-:W-:Y:S05]  /*2200*/  BPT.TRAP 0x1 ;  /* 0x000000040000795c */ /* 0x000fea0000300000 */
.L_x_36:
[----:B------:R-:W-:Y:S04]  /*2210*/  BSSY.RECONVERGENT B0, `(.L_x_37) ;  /* 0x0000003000007945 */ /* 0x000fe80003800200 */
[----:B------:R-:W-:Y:S05]  /*2220*/  @!P2 BRA `(.L_x_38) ;  /* 0x000000000004a947 */ /* 0x000fea0003800000 */
[----:B------:R-:W-:Y:S05]  /*2230*/  BPT.TRAP 0x1 ;  /* 0x000000040000795c */ /* 0x000fea0000300000 */
.L_x_38:
[----:B------:R-:W-:Y:S05]  /*2240*/  BSYNC.RECONVERGENT B0 ;  /* 0x0000000000007941 */ /* 0x000fea0003800200 */
.L_x_37:
[----:B------:R-:W-:Y:S02]  /*2250*/  UIADD3 UR5, UPT, UPT, UR4, 0x1, URZ ;  /* 0x0000000104057890 */ /* 0x000fe4000fffe0ff */
[----:B------:R-:W-:Y:S02]  /*2260*/  UIADD3 UR14, UP1, UPT, UR26, 0x80, URZ ;  /* 0x000000801a0e7890 */ /* 0x000fe4000ff3e0ff */
[----:B------:R-:W-:Y:S02]  /*2270*/  UISETP.NE.AND UP0, UPT, UR5, 0x10, UPT ;  /* 0x000000100500788c */ /* 0x000fe4000bf05270 */
[----:B------:R-:W-:Y:S02]  /*2280*/  ULEA UR16, UR4, UR30, 0xd ;  /* 0x0000001e04107291 */ /* 0x000fe4000f8e68ff */
[----:B------:R-:W-:Y:S02]  /*2290*/  USEL UR8, URZ, 0x1, UP0 ;  /* 0x00000001ff087887 */ /* 0x000fe40008000000 */
[----:B------:R-:W-:-:S02]  /*22a0*/  USEL UR6, UR5, URZ, UP0 ;  /* 0x000000ff05067287 */ /* 0x000fc40008000000 */
[----:B------:R-:W-:Y:S02]  /*22b0*/  UIADD3 UR22, UP0, UPT, UR26, 0x180, URZ ;  /* 0x000001801a167890 */ /* 0x000fe4000ff1e0ff */
[----:B------:R-:W-:Y:S01]  /*22c0*/  LOP3.LUT R12, R12, UR8, RZ, 0x3c, !PT ;  /* 0x000000080c0c7c12 */ /* 0x000fe2000f8e3cff */
[----:B------:R-:W-:Y:S02]  /*22d0*/  ULEA UR8, UR4, UR13, 0xc ;  /* 0x0000000d04087291 */ /* 0x000fe4000f8e60ff */
[----:B------:R-:W-:Y:S01]  /*22e0*/  ULEA UR5, UR6, UR13, 0x3 ;  /* 0x0000000d06057291 */ /* 0x000fe2000f8e18ff */
[----:B-1----:R-:W-:Y:S01]  /*22f0*/  SHF.L.U32 R0, R12, 0x1f, RZ ;  /* 0x0000001f0c007819 */ /* 0x002fe200000006ff */
[----:B------:R-:W-:Y:S02]  /*2300*/  USHF.L.U32 UR18, UR7, 0x5, URZ ;  /* 0x0000000507127899 */ /* 0x000fe400080006ff */
[----:B------:R-:W-:Y:S02]  /*2310*/  ULOP3.LUT UR17, UR17, 0xfefffff8, URZ, 0xc0, !UPT ;  /* 0xfefffff811117892 */ /* 0x000fe4000f8ec0ff */
[----:B------:R-:W-:-:S02]  /*2320*/  UIADD3.X UR15, UPT, UPT, URZ, UR27, URZ, UP1, !UPT ;  /* 0x0000001bff0f7290 */ /* 0x000fc40008ffe4ff */
[----:B------:R-:W-:Y:S01]  /*2330*/  UPRMT UR4, URZ, 0x5410, UR24 ;  /* 0x00005410ff047896 */ /* 0x000fe20008000018 */
[----:B------:R3:W4:Y:S01]  /*2340*/  SYNCS.PHASECHK.TRANS64.TRYWAIT P0, [UR5+0x80], R0 ;  /* 0x00008000ff0075a7 */ /* 0x0007220008001105 */
[----:B------:R-:W-:Y:S02]  /*2350*/  UIADD3 UR8, UPT, UPT, UR8, 0x28600, URZ ;  /* 0x0002860008087890 */ /* 0x000fe4000fffe0ff */
[----:B------:R-:W-:Y:S01]  /*2360*/  UIADD3.X UR23, UPT, UPT, URZ, UR27, URZ, UP0, !UPT ;  /* 0x0000001bff177290 */ /* 0x000fe200087fe4ff */
[----:B------:R-:W-:Y:S01]  /*2370*/  UMOV UR32, 0x0 ;  /* 0x0000000000207882 */ /* 0x000fe20000000000 */
[----:B------:R-:W-:Y:S01]  /*2380*/  UMOV UR33, 0x10000000 ;  /* 0x1000000000217882 */ /* 0x000fe20000000000 */
[----:B------:R-:W-:Y:S01]  /*2390*/  UMOV UR19, UR35 ;  /* 0x0000002300137c82 */ /* 0x000fe20008000000 */
[----:B------:R-:W-:Y:S01]  /*23a0*/  UMOV UR20, UR36 ;  /* 0x0000002400147c82 */ /* 0x000fe20008000000 */
[----:B------:R-:W-:Y:S01]  /*23b0*/  UMOV UR12, UR36 ;  /* 0x00000024000c7c82 */ /* 0x000fe20008000000 */
[----:B------:R-:W-:Y:S01]  /*23c0*/  UMOV UR9, UR17 ;  /* 0x0000001100097c82 */ /* 0x000fe20008000000 */
[----:B------:R-:W-:Y:S01]  /*23d0*/  UMOV UR10, UR18 ;  /* 0x00000012000a7c82 */ /* 0x000fe20008000000 */
[----:B------:R1:W-:Y:S01]  /*23e0*/  UTMALDG.3D.MULTICAST.2CTA [UR16], [UR14], UR4, desc[UR32] ;  /* 0x000020100e0073b4 */ /* 0x0003e20008211804 */
[----:B------:R-:W-:-:S04]  /*23f0*/  UIADD3 UR7, UPT, UPT, UR7, 0x1, URZ ;  /* 0x0000000107077890 */ /* 0x000fc8000fffe0ff */
[----:B------:R-:W-:Y:S01]  /*2400*/  UISETP.NE.AND UP0, UPT, UR7, UR25, UPT ;  /* 0x000000190700728c */ /* 0x000fe2000bf05270 */
[----:B------:R3:W-:Y:S01]  /*2410*/  UTMALDG.3D.2CTA [UR8], [UR22], desc[UR32] ;  /* 0x00002008160075b4 */ /* 0x0007e20008211000 */
[----:B-1----:R-:W-:-:S07]  /*2420*/  UMOV UR4, UR6 ;  /* 0x0000000600047c82 */ /* 0x002fce0008000000 */
[----:B---3--:R-:W-:Y:S05]  /*2430*/  BRA.U UP0, `(.L_x_39) ;  /* 0xfffffffd00487547 */ /* 0x008fea000b83ffff */
.L_x_33:
[C---:B------:R-:W-:Y:S01]  /*2440*/  LEA R3, R11.reuse, UR13, 0x3 ;  /* 0x0000000d0b037c11 */ /* 0x040fe2000f8e18ff */
[----:B------:R-:W-:Y:S01]  /*2450*/  NOP ;  /* 0x0000000000007918 */ /* 0x000fe20000000000 */
[----:B-1----:R-:W-:Y:S02]  /*2460*/  SHF.L.U32 R0, R10, 0x1f, RZ ;  /* 0x0000001f0a007819 */ /* 0x002fe400000006ff */
[----:B------:R-:W-:Y:S02]  /*2470*/  LEA R5, R11, UR13, 0x4 ;  /* 0x0000000d0b057c11 */ /* 0x000fe4000f8e20ff */
[----:B--2-4-:R-:W1:Y:S02]  /*2480*/  SYNCS.PHASECHK.TRANS64.TRYWAIT P0, [R3+URZ+0x150], R0 ;  /* 0x00015000030075a7 */ /* 0x014e6400080011ff */
[----:B-1----:R-:W-:Y:S05]  /*2490*/  @!P0 BRA `(.L_x_40) ;  /* 0x0000007c00c08947 */ /* 0x002fea0003800000 */
.L_x_165:
[----:B------:R-:W2:Y:S01]  /*24a0*/  LDS.128 R4, [R5+0x1e0] ;  /* 0x0001e00005047984 */ /* 0x000ea20000000c00 */
[----:B------:R-:W-:Y:S01]  /*24b0*/  UISETP.GE.AND UP0, UPT, UR42, 0x1, UPT ;  /* 0x000000012a00788c */ /* 0x000fe2000bf06270 */
[----:B------:R-:W-:Y:S01]  /*24c0*/  @!PT LDS RZ, [RZ] ;  /* 0x00000000fffff984 */ /* 0x000fe20000000800 */
[----:B------:R-:W-:Y:S01]  /*24d0*/  @!PT LDS RZ, [RZ] ;  /* 0x00000000fffff984 */ /* 0x000fe20000000800 */
[----:B------:R-:W-:Y:S01]  /*24e0*/  @!PT LDS RZ, [RZ] ;  /* 0x00000000fffff984 */ /* 0x000fe20000000800 */
[----:B------:R-:W-:Y:S01]  /*24f0*/  @!PT LDS RZ, [RZ] ;  /* 0x00000000fffff984 */ /* 0x000fe20000000800 */
[----:B------:R3:W-:Y:S06]  /*2500*/  MEMBAR.ALL.CTA ;  /* 0x0000000000007992 */ /* 0x0007ec0000008000 */
[----:B---3--:R-:W3:Y:S01]  /*2510*/  FENCE.VIEW.ASYNC.S ;  /* 0x00000000000073c6 */ /* 0x008ee20000000000 */
[----:B--2---:R-:W-:-:S13]  /*2520*/  LOP3.LUT P0, RZ, R6, 0x1, RZ, 0xc0, !PT ;  /* 0x0000000106ff7812 */ /* 0x004fda000780c0ff */
[----:B---3--:R-:W-:Y:S01]  /*2530*/  VOTEU.ANY UP1, P0 ;  /* 0x0000000000ff7886 */ /* 0x008fe20000020100 */
[----:B------:R-:W-:-:S13]  /*2540*/  PLOP3.LUT P0, PT, PT, PT, UP1, 0x80, 0x8 ;  /* 0x000000000008781c */ /* 0x000fda0003f0f018 */
[----:B-1----:R-:W-:Y:S02]  /*2550*/  @P0 LOP3.LUT R0, R5, 0xffff, RZ, 0xc0, !PT ;  /* 0x0000ffff05000812 */ /* 0x002fe400078ec0ff */
[----:B------:R-:W-:Y:S02]  /*2560*/  @P0 MOV R2, R4 ;  /* 0x0000000400020202 */ /* 0x000fe40000000f00 */
[----:B------:R-:W-:Y:S01]  /*2570*/  @P0 R2UR UR5, R0 ;  /* 0x00000000000502ca */ /* 0x000fe200000e0000 */
[----:B------:R-:W-:Y:S01]  /*2580*/  VIADD R0, R3, 0x160 ;  /* 0x0000016003007836 */ /* 0x000fe20000000000 */
[----:B------:R-:W-:Y:S02]  /*2590*/  @P0 SHF.R.U32.HI R4, RZ, 0x10, R5 ;  /* 0x00000010ff040819 */ /* 0x000fe40000011605 */
[----:B------:R-:W-:Y:S02]  /*25a0*/  @P0 R2UR UR7, R2 ;  /* 0x00000000020702ca */ /* 0x000fe400000e0000 */
[----:B------:R-:W-:-:S02]  /*25b0*/  PRMT R0, RZ, 0x654, R0 ;  /* 0x00000654ff007816 */ /* 0x000fc40000000000 */
[----:B------:R-:W-:Y:S02]  /*25c0*/  @P0 R2UR UR4, R4 ;  /* 0x00000000040402ca */ /* 0x000fe400000e0000 */
[----:B------:R1:W-:Y:S03]  /*25d0*/  SYNCS.ARRIVE.TRANS64.RED.A1T0 RZ, [R0+URZ], RZ ;  /* 0x000000ff00ff79a7 */ /* 0x0003e600081004ff */
[----:B------:R-:W-:-:S04]  /*25e0*/  @UP1 UMOV UR31, UR5 ;  /* 0x00000005001f1c82 */ /* 0x000fc80008000000 */
[----:B------:R-:W-:-:S04]  /*25f0*/  @UP1 UMOV UR37, UR7 ;  /* 0x0000000700251c82 */ /* 0x000fc80008000000 */
[----:B------:R-:W-:Y:S01]  /*2600*/  @UP1 UMOV UR36, UR4 ;  /* 0x0000000400241c82 */ /* 0x000fe20008000000 */
[----:B------:R-:W-:Y:S05]  /*2610*/  BRA.U !UP0, `(.L_x_41) ;  /* 0x0000000108d47547 */ /* 0x000fea000b800000 */
[----:B------:R-:W2:Y:S01]  /*2620*/  LDCU.128 UR16, c[0x0][0xb10] ;  /* 0x00016200ff1077ac */ /* 0x000ea20008000c00 */
[----:B------:R-:W3:Y:S01]  /*2630*/  LDCU UR12, c[0x0][0xb20] ;  /* 0x00016400ff0c77ac */ /* 0x000ee20008000800 */
[----:B------:R-:W4:Y:S01]  /*2640*/  LDCU UR20, c[0x0][0xb0c] ;  /* 0x00016180ff1477ac */ /* 0x000f220008000800 */
[----:B------:R-:W1:Y:S01]  /*2650*/  LDCU.64 UR8, c[0x0][0xb28] ;  /* 0x00016500ff0877ac */ /* 0x000e620008000a00 */
[----:B------:R-:W-:Y:S02]  /*2660*/  UISETP.NE.AND UP3, UPT, UR42, 0x1, UPT ;  /* 0x000000012a00788c */ /* 0x000fe4000bf65270 */
[----:B--2---:R-:W-:Y:S02]  /*2670*/  UIMAD.WIDE.U32 UR10, UR38, UR19, URZ ;  /* 0x00000013260a72a5 */ /* 0x004fe4000f8e00ff */
[----:B------:R-:W-:Y:S02]  /*2680*/  UIMAD.WIDE.U32 UR4, UR39, UR16, URZ ;  /* 0x00000010270472a5 */ /* 0x000fe4000f8e00ff */
[----:B------:R-:W-:-:S02]  /*2690*/  UISETP.NE.AND UP0, UPT, UR18, 0x1, UPT ;  /* 0x000000011200788c */ /* 0x000fc4000bf05270 */
[----:B------:R-:W-:Y:S01]  /*26a0*/  UIMAD.WIDE.U32 UR22, UR31, UR19, URZ ;  /* 0x000000131f1672a5 */ /* 0x000fe2000f8e00ff */
[----:B------:R-:W-:Y:S02]  /*26b0*/  UMOV UR10, UR11 ;  /* 0x0000000b000a7c82 */ /* 0x000fe40008000000 */
[----:B------:R-:W-:Y:S01]  /*26c0*/  UMOV UR4, UR5 ;  /* 0x0000000500047c82 */ /* 0x000fe20008000000 */
[----:B---3--:R-:W-:Y:S02]  /*26d0*/  USHF.R.U32.HI UR10, URZ, UR12, UR10 ;  /* 0x0000000cff0a7299 */ /* 0x008fe4000801160a */
[----:B----4-:R-:W-:Y:S02]  /*26e0*/  UISETP.NE.AND UP2, UPT, UR20, 0x1, UPT ;  /* 0x000000011400788c */ /* 0x010fe4000bf45270 */
[----:B------:R-:W-:Y:S02]  /*26f0*/  USHF.R.U32.HI UR4, URZ, UR17, UR4 ;  /* 0x00000011ff047299 */ /* 0x000fe40008011604 */
[----:B------:R-:W-:-:S02]  /*2700*/  USEL UR5, UR38, UR10, !UP0 ;  /* 0x0000000a26057287 */ /* 0x000fc4000c000000 */
[----:B------:R-:W-:Y:S02]  /*2710*/  USEL UR7, UR39, UR4, !UP2 ;  /* 0x0000000427077287 */ /* 0x000fe4000d000000 */
[----:B-1----:R-:W-:Y:S01]  /*2720*/  UIMAD.WIDE.U32 UR10, UR5, UR8, URZ ;  /* 0x00000008050a72a5 */ /* 0x002fe2000f8e00ff */
[----:B------:R-:W-:Y:S01]  /*2730*/  UMOV UR4, UR23 ;  /* 0x0000001700047c82 */ /* 0x000fe20008000000 */
[----:B------:R-:W-:Y:S02]  /*2740*/  UIMAD.WIDE.U32 UR14, UR37, UR16, URZ ;  /* 0x00000010250e72a5 */ /* 0x000fe4000f8e00ff */
[----:B------:R-:W-:-:S03]  /*2750*/  UIMAD.WIDE.U32 UR22, UR7, UR8, URZ ;  /* 0x00000008071672a5 */ /* 0x000fc6000f8e00ff */
[----:B------:R-:W-:Y:S01]  /*2760*/  UMOV UR10, UR11 ;  /* 0x0000000b000a7c82 */ /* 0x000fe20008000000 */
[----:B------:R-:W-:Y:S02]  /*2770*/  USHF.R.U32.HI UR4, URZ, UR12, UR4 ;  /* 0x0000000cff047299 */ /* 0x000fe40008011604 */
[----:B------:R-:W-:Y:S01]  /*2780*/  @UP3 USHF.R.U32.HI UR5, URZ, UR9, UR10 ;  /* 0x00000009ff053299 */ /* 0x000fe2000801160a */
[----:B------:R-:W-:Y:S01]  /*2790*/  UMOV UR14, UR15 ;  /* 0x0000000f000e7c82 */ /* 0x000fe20008000000 */
[----:B------:R-:W-:Y:S01]  /*27a0*/  UMOV UR22, UR23 ;  /* 0x0000001700167c82 */ /* 0x000fe20008000000 */
[----:B------:R-:W-:Y:S02]  /*27b0*/  USHF.R.U32.HI UR17, URZ, UR17, UR14 ;  /* 0x00000011ff117299 */ /* 0x000fe4000801160e */
[----:B------:R-:W-:Y:S02]  /*27c0*/  USEL UR4, UR31, UR4, !UP0 ;  /* 0x000000041f047287 */ /* 0x000fe4000c000000 */
[----:B------:R-:W-:-:S02]  /*27d0*/  @UP3 USHF.R.U32.HI UR7, URZ, UR9, UR22 ;  /* 0x00000009ff073299 */ /* 0x000fc40008011616 */
[----:B------:R-:W-:Y:S02]  /*27e0*/  UIMAD UR10, UR42, UR5, URZ ;  /* 0x000000052a0a72a4 */ /* 0x000fe4000f8e02ff */
[----:B------:R-:W-:Y:S02]  /*27f0*/  USEL UR5, UR37, UR17, !UP2 ;  /* 0x0000001125057287 */ /* 0x000fe4000d000000 */
[----:B------:R-:W-:Y:S02]  /*2800*/  UIMAD UR12, UR42, UR7, URZ ;  /* 0x000000072a0c72a4 */ /* 0x000fe4000f8e02ff */
[----:B------:R-:W-:Y:S02]  /*2810*/  UISETP.GE.AND UP0, UPT, UR4, UR10, UPT ;  /* 0x0000000a0400728c */ /* 0x000fe4000bf06270 */
[----:B------:R-:W-:Y:S02]  /*2820*/  UIMAD.WIDE.U32 UR10, UR4, UR8, URZ ;  /* 0x00000008040a72a5 */ /* 0x000fe4000f8e00ff */
[----:B------:R-:W-:-:S02]  /*2830*/  UISETP.GE.OR UP0, UPT, UR5, UR12, UP0 ;  /* 0x0000000c0500728c */ /* 0x000fc40008706670 */
[----:B------:R-:W-:Y:S02]  /*2840*/  UIMAD.WIDE.U32 UR14, UR5, UR8, URZ ;  /* 0x00000008050e72a5 */ /* 0x000fe4000f8e00ff */
[----:B------:R-:W-:Y:S01]  /*2850*/  UIADD3 UR12, UPT, UPT, -UR5, URZ, URZ ;  /* 0x000000ff050c7290 */ /* 0x000fe2000fffe1ff */
[----:B------:R-:W-:Y:S01]  /*2860*/  UMOV UR10, UR11 ;  /* 0x0000000b000a7c82 */ /* 0x000fe20008000000 */
[----:B------:R-:W-:Y:S02]  /*2870*/  UIADD3 UR11, UPT, UPT, -UR4, URZ, URZ ;  /* 0x000000ff040b7290 */ /* 0x000fe4000fffe1ff */
[----:B------:R-:W-:-:S03]  /*2880*/  USHF.R.U32.HI UR10, URZ, UR9, UR10 ;  /* 0x00000009ff0a7299 */ /* 0x000fc6000801160a */
[----:B------:R-:W-:Y:S01]  /*2890*/  @!UP0 UMOV UR8, UR15 ;  /* 0x0000000f00088c82 */ /* 0x000fe20008000000 */
[----:B------:R-:W-:Y:S02]  /*28a0*/  UIMAD UR11, UR18, UR11, UR31 ;  /* 0x0000000b120b72a4 */ /* 0x000fe4000f8e021f */
[----:B------:R-:W-:Y:S02]  /*28b0*/  USEL UR10, UR4, UR10, !UP3 ;  /* 0x0000000a040a7287 */ /* 0x000fe4000d800000 */
[----:B------:R-:W-:Y:S02]  /*28c0*/  @!UP0 USHF.R.U32.HI UR8, URZ, UR9, UR8 ;  /* 0x00000009ff088299 */ /* 0x000fe40008011608 */
[----:B------:R-:W-:Y:S02]  /*28d0*/  UIADD3 UR9, UPT, UPT, -UR10, URZ, URZ ;  /* 0x000000ff0a097290 */ /* 0x000fe4000fffe1ff */
[----:B------:R-:W-:Y:S02]  /*28e0*/  @!UP0 USEL UR8, UR5, UR8, !UP3 ;  /* 0x0000000805088287 */ /* 0x000fe4000d800000 */
[----:B------:R-:W-:-:S02]  /*28f0*/  UIMAD UR9, UR42, UR9, UR4 ;  /* 0x000000092a0972a4 */ /* 0x000fc4000f8e0204 */
[----:B------:R-:W-:Y:S02]  /*2900*/  @!UP0 UIADD3 UR10, UPT, UPT, UR10, -UR8, URZ ;  /* 0x800000080a0a8290 */ /* 0x000fe4000fffe0ff */
[----:B------:R-:W-:Y:S02]  /*2910*/  @!UP0 UIMAD UR8, UR9, UR7, UR8 ;  /* 0x00000007090882a4 */ /* 0x000fe4000f8e0208 */
[----:B------:R-:W-:Y:S02]  /*2920*/  @!UP0 UIMAD UR4, UR42, UR10, UR5 ;  /* 0x0000000a2a0482a4 */ /* 0x000fe4000f8e0205 */
[----:B------:R-:W-:Y:S02]  /*2930*/  UIMAD UR7, UR20, UR12, UR37 ;  /* 0x0000000c140772a4 */ /* 0x000fe4000f8e0225 */
[----:B------:R-:W-:Y:S01]  /*2940*/  UIMAD UR31, UR4, UR18, UR11 ;  /* 0x00000012041f72a4 */ /* 0x000fe2000f8e020b */
[----:B------:R-:W-:Y:S02]  /*2950*/  @!UP0 UMOV UR5, UR8 ;  /* 0x0000000800058c82 */ /* 0x000fe40008000000 */
[----:B------:R-:W-:-:S12]  /*2960*/  UIMAD UR37, UR5, UR20, UR7 ;  /* 0x00000014052572a4 */ /* 0x000fd8000f8e0207 */
.L_x_41:
[----:B------:R-:W2:Y:S02]  /*2970*/  LDCU UR4, c[0x0][0xb30] ;  /* 0x00016600ff0477ac */ /* 0x000ea40008000800 */
[----:B--2---:R-:W-:-:S09]  /*2980*/  UISETP.NE.AND UP0, UPT, UR4, 0x1, UPT ;  /* 0x000000010400788c */ /* 0x004fd2000bf05270 */
[----:B------:R-:W-:Y:S05]  /*2990*/  BRA.U UP0, `(.L_x_42) ;  /* 0x0000000100447547 */ /* 0x000fea000b800000 */
[----:B------:R-:W2:Y:S01]  /*29a0*/  LDCU.128 UR16, c[0x0][0xb10] ;  /* 0x00016200ff1077ac */ /* 0x000ea20008000c00 */
[----:B------:R-:W3:Y:S01]  /*29b0*/  LDCU UR10, c[0x0][0xb0c] ;  /* 0x00016180ff0a77ac */ /* 0x000ee20008000800 */
[----:B------:R-:W4:Y:S01]  /*29c0*/  LDCU UR7, c[0x0][0xb20] ;  /* 0x00016400ff0777ac */ /* 0x000f220008000800 */
[----:B--2---:R-:W-:Y:S02]  /*29d0*/  UIMAD.WIDE.U32 UR8, UR37, UR16, URZ ;  /* 0x00000010250872a5 */ /* 0x004fe4000f8e00ff */
[----:B------:R-:W-:Y:S02]  /*29e0*/  UIMAD.WIDE.U32 UR4, UR31, UR19, URZ ;  /* 0x000000131f0472a5 */ /* 0x000fe4000f8e00ff */
[----:B---3--:R-:W-:Y:S02]  /*29f0*/  UISETP.NE.AND UP2, UPT, UR10, 0x1, UPT ;  /* 0x000000010a00788c */ /* 0x008fe4000bf45270 */
[----:B------:R-:W-:Y:S01]  /*2a00*/  UISETP.NE.AND UP0, UPT, UR18, 0x1, UPT ;  /* 0x000000011200788c */ /* 0x000fe2000bf05270 */
[----:B------:R-:W-:-:S02]  /*2a10*/  UMOV UR8, UR9 ;  /* 0x0000000900087c82 */ /* 0x000fc40008000000 */
[----:B------:R-:W-:Y:S01]  /*2a20*/  UMOV UR4, UR5 ;  /* 0x0000000500047c82 */ /* 0x000fe20008000000 */
[----:B------:R-:W-:Y:S02]  /*2a30*/  USHF.R.U32.HI UR17, URZ, UR17, UR8 ;  /* 0x00000011ff117299 */ /* 0x000fe40008011608 */
[----:B----4-:R-:W-:Y:S02]  /*2a40*/  USHF.R.U32.HI UR4, URZ, UR7, UR4 ;  /* 0x00000007ff047299 */ /* 0x010fe40008011604 */
[----:B------:R-:W-:Y:S02]  /*2a50*/  USEL UR5, UR37, UR17, !UP2 ;  /* 0x0000001125057287 */ /* 0x000fe4000d000000 */
[----:B------:R-:W-:-:S04]  /*2a60*/  USEL UR4, UR31, UR4, !UP0 ;  /* 0x000000041f047287 */ /* 0x000fc8000c000000 */
[----:B------:R-:W-:Y:S02]  /*2a70*/  UIADD3 UR7, UPT, UPT, UR5, -UR4, URZ ;  /* 0x8000000405077290 */ /* 0x000fe4000fffe0ff */
[----:B------:R-:W-:Y:S02]  /*2a80*/  UIADD3 UR4, UPT, UPT, -UR5, UR4, URZ ;  /* 0x0000000405047290 */ /* 0x000fe4000fffe1ff */
[----:B------:R-:W-:Y:S02]  /*2a90*/  UIMAD UR31, UR7, UR18, UR31 ;  /* 0x00000012071f72a4 */ /* 0x000fe4000f8e021f */
[----:B------:R-:W-:-:S12]  /*2aa0*/  UIMAD UR37, UR4, UR10, UR37 ;  /* 0x0000000a042572a4 */ /* 0x000fd8000f8e0225 */
.L_x_42:
[----:B------:R-:W-:Y:S01]  /*2ab0*/  VIADD R11, R11, 0x1 ;  /* 0x000000010b0b7836 */ /* 0x000fe20000000000 */
[----:B------:R-:W-:Y:S02]  /*2ac0*/  R2UR UR5, R83 ;  /* 0x00000000530572ca */ /* 0x000fe400000e0000 */
[----:B------:R-:W-:Y:S02]  /*2ad0*/  R2UR UR4, R82 ;  /* 0x00000000520472ca */ /* 0x000fe400000e0000 */
[C---:B------:R-:W-:Y:S02]  /*2ae0*/  ISETP.NE.AND P0, PT, R11.reuse, 0x2, PT ;  /* 0x000000020b00780c */ /* 0x040fe40003f05270 */
[----:B------:R-:W-:Y:S02]  /*2af0*/  PLOP3.LUT P1, PT, PT, PT, PT, 0x80, 0x8 ;  /* 0x000000000008781c */ /* 0x000fe40003f2f070 */
[----:B------:R-:W-:Y:S02]  /*2b00*/  SEL R3, RZ, 0x1, P0 ;  /* 0x00000001ff037807 */ /* 0x000fe40000000000 */
[----:B------:R-:W-:-:S02]  /*2b10*/  SEL R11, R11, RZ, P0 ;  /* 0x000000ff0b0b7207 */ /* 0x000fc40000000000 */
[----:B------:R-:W-:Y:S01]  /*2b20*/  LOP3.LUT R10, R10, R3, RZ, 0x3c, !PT ;  /* 0x000000030a0a7212 */ /* 0x000fe200078e3cff */
[----:B------:R-:W-:Y:S02]  /*2b30*/  UIADD3 UR16, UPT, UPT, UR37, UR5, URZ ;  /* 0x0000000525107290 */ /* 0x000fe4000fffe0ff */
[----:B------:R-:W-:Y:S01]  /*2b40*/  UIADD3 UR20, UPT, UPT, UR31, UR4, URZ ;  /* 0x000000041f147290 */ /* 0x000fe2000fffe0ff */
[----:B------:R-:W-:Y:S11]  /*2b50*/  BRA.U UP1, `(.L_x_43) ;  /* 0xfffffff101387547 */ /* 0x000ff6000b83ffff */
[----:B------:R-:W-:Y:S01]  /*2b60*/  UIADD3 UR13, UPT, UPT, UR13, 0x80, URZ ;  /* 0x000000800d0d7890 */ /* 0x000fe2000fffe0ff */
[----:B------:R-:W-:-:S03]  /*2b70*/  SHF.L.U32 R3, R12, 0x1f, RZ ;  /* 0x0000001f0c037819 */ /* 0x000fc600000006ff */
[----:B------:R-:W-:-:S09]  /*2b80*/  ULEA UR4, UR6, UR13, 0x3 ;  /* 0x0000000d06047291 */ /* 0x000fd2000f8e18ff */
[----:B------:R-:W2:Y:S02]  /*2b90*/  SYNCS.PHASECHK.TRANS64.TRYWAIT P0, [UR4], R3 ;  /* 0x00000003ff0075a7 */ /* 0x000ea40008001104 */
[----:B--2---:R-:W-:Y:S05]  /*2ba0*/  @!P0 BRA `(.L_x_44) ;  /* 0x0000007800108947 */ /* 0x004fea0003800000 */
.L_x_167:
[----:B------:R-:W-:-:S04]  /*2bb0*/  UIADD3 UR4, UPT, UPT, UR6, 0x1, URZ ;  /* 0x0000000106047890 */ /* 0x000fc8000fffe0ff */
[----:B------:R-:W-:-:S04]  /*2bc0*/  UISETP.NE.AND UP0, UPT, UR4, 0x10, UPT ;  /* 0x000000100400788c */ /* 0x000fc8000bf05270 */
[----:B------:R-:W-:Y:S02]  /*2bd0*/  USEL UR6, URZ, 0x1, UP0 ;  /* 0x00000001ff067887 */ /* 0x000fe40008000000 */
[----:B------:R-:W-:-:S04]  /*2be0*/  USEL UR4, UR4, URZ, UP0 ;  /* 0x000000ff04047287 */ /* 0x000fc80008000000 */
[----:B------:R-:W-:Y:S01]  /*2bf0*/  ULEA UR5, UR4, UR13, 0x3 ;  /* 0x0000000d04057291 */ /* 0x000fe2000f8e18ff */
[----:B------:R-:W-:-:S04]  /*2c00*/  LOP3.LUT R2, R12, UR6, RZ, 0x3c, !PT ;  /* 0x000000060c027c12 */ /* 0x000fc8000f8e3cff */
[----:B-1----:R-:W-:-:S04]  /*2c10*/  SHF.L.U32 R3, R2, 0x1f, RZ ;  /* 0x0000001f02037819 */ /* 0x002fc800000006ff */
[----:B------:R-:W1:Y:S02]  /*2c20*/  SYNCS.PHASECHK.TRANS64.TRYWAIT P0, [UR5], R3 ;  /* 0x00000003ff0075a7 */ /* 0x000e640008001105 */
[----:B-1----:R-:W-:Y:S05]  /*2c30*/  @!P0 BRA `(.L_x_45) ;  /* 0x0000007800048947 */ /* 0x002fea0003800000 */
.L_x_169:
        /* <DEDUP_REMOVED lines=9> */
.L_x_171:
        /* <DEDUP_REMOVED lines=9> */
.L_x_173:
        /* <DEDUP_REMOVED lines=9> */
.L_x_175:
        /* <DEDUP_REMOVED lines=9> */
.L_x_177:
        /* <DEDUP_REMOVED lines=9> */
.L_x_179:
        /* <DEDUP_REMOVED lines=9> */
.L_x_181:
        /* <DEDUP_REMOVED lines=9> */
.L_x_183:
        /* <DEDUP_REMOVED lines=9> */
.L_x_185:
        /* <DEDUP_REMOVED lines=9> */
.L_x_187:
        /* <DEDUP_REMOVED lines=9> */
.L_x_189:
        /* <DEDUP_REMOVED lines=9> */
.L_x_191:
        /* <DEDUP_REMOVED lines=9> */
.L_x_193:
        /* <DEDUP_REMOVED lines=9> */
.L_x_195:
[----:B------:R-:W-:-:S04]  /*3390*/  UIADD3 UR4, UPT, UPT, UR4, 0x1, URZ ;  /* 0x0000000104047890 */ /* 0x000fc8000fffe0ff */
[----:B------:R-:W-:-:S04]  /*33a0*/  UISETP.NE.AND UP0, UPT, UR4, 0x10, UPT ;  /* 0x000000100400788c */ /* 0x000fc8000bf05270 */
[----:B------:R-:W-:Y:S02]  /*33b0*/  USEL UR5, URZ, 0x1, UP0 ;  /* 0x00000001ff057887 */ /* 0x000fe40008000000 */
[----:B------:R-:W-:-:S04]  /*33c0*/  USEL UR4, UR4, URZ, UP0 ;  /* 0x000000ff04047287 */ /* 0x000fc80008000000 */
[----:B------:R-:W-:Y:S01]  /*33d0*/  ULEA UR4, UR4, UR13, 0x3 ;  /* 0x0000000d04047291 */ /* 0x000fe2000f8e18ff */
[----:B-1----:R-:W-:-:S04]  /*33e0*/  LOP3.LUT R3, R2, UR5, RZ, 0x3c, !PT ;  /* 0x0000000502037c12 */ /* 0x002fc8000f8e3cff */
[----:B------:R-:W-:Y:S01]  /*33f0*/  SHF.L.U32 R3, R3, 0x1f, RZ ;  /* 0x0000001f03037819 */ /* 0x000fe200000006ff */
[----:B------:R-:W-:-:S07]  /*3400*/  IMAD.U32 R0, RZ, RZ, UR4 ;  /* 0x00000004ff007e24 */ /* 0x000fce000f8e00ff */
.L_x_59:
[----:B-1----:R1:W2:Y:S02]  /*3410*/  SYNCS.PHASECHK.TRANS64.TRYWAIT P0, [R0+URZ], R3 ;  /* 0x00000003000075a7 */ /* 0x0022a400080011ff */
[----:B--2---:R-:W-:Y:S05]  /*3420*/  @!P0 NANOSLEEP.SYNCS 0x989680 ;  /* 0x009896800000895d */ /* 0x004fea0003900000 */
[----:B------:R-:W2:Y:S02]  /*3430*/  @!P0 SYNCS.PHASECHK.TRANS64 P0, [R0+URZ], R3 ;  /* 0x00000003000085a7 */ /* 0x000ea400080010ff */
[----:B--2---:R-:W-:Y:S05]  /*3440*/  @P0 EXIT ;  /* 0x000000000000094d */ /* 0x004fea0003800000 */
[----:B------:R-:W-:Y:S05]  /*3450*/  BRA `(.L_x_59) ;  /* 0xfffffffc00ec7947 */ /* 0x000fea000383ffff */
.L_x_23:
[----:B------:R-:W1:Y:S02]  /*3460*/  S2UR UR4, SR_CgaCtaId ;  /* 0x00000000000479c3 */ /* 0x000e640000008800 */
[----:B-1----:R-:W-:-:S04]  /*3470*/  UISETP.NE.AND UP0, UPT, UR4, URZ, UPT ;  /* 0x000000ff0400728c */ /* 0x002fc8000bf05270 */
[----:B------:R-:W-:-:S09]  /*3480*/  UISETP.NE.OR UP0, UPT, UR13, 0x1, UP0 ;  /* 0x000000010d00788c */ /* 0x000fd20008705670 */
[----:B------:R-:W-:Y:S05]  /*3490*/  BRA.U UP0, `(.L_x_60) ;  /* 0x00000005004c7547 */ /* 0x000fea000b800000 */
[----:B------:R-:W1:Y:S01]  /*34a0*/  S2UR UR5, SR_CgaCtaId ;  /* 0x00000000000579c3 */ /* 0x000e620000008800 */
[----:B------:R-:W-:Y:S01]  /*34b0*/  UMOV UR4, 0x400 ;  /* 0x0000040000047882 */ /* 0x000fe20000000000 */
[----:B------:R-:W-:Y:S01]  /*34c0*/  ISETP.GE.U32.AND P2, PT, R3, 0x4, PT ;  /* 0x000000040300780c */ /* 0x000fe20003f46070 */
[----:B------:R-:W-:Y:S01]  /*34d0*/  IMAD.MOV.U32 R12, RZ, RZ, 0x1 ;  /* 0x00000001ff0c7424 */ /* 0x000fe200078e00ff */
[----:B------:R-:W-:Y:S02]  /*34e0*/  CS2R R10, SRZ ;  /* 0x00000000000a7805 */ /* 0x000fe4000001ff00 */
[----:B------:R-:W-:Y:S01]  /*34f0*/  CS2R R8, SRZ ;  /* 0x0000000000087805 */ /* 0x000fe2000001ff00 */
[----:B-1----:R-:W-:-:S03]  /*3500*/  ULEA UR6, UR5, UR4, 0x18 ;  /* 0x0000000405067291 */ /* 0x002fc6000f8ec0ff */
[----:B------:R-:W-:-:S09]  /*3510*/  UMOV UR5, URZ ;  /* 0x000000ff00057c82 */ /* 0x000fd20008000000 */
.L_x_64:
[----:B------:R-:W-:Y:S02]  /*3520*/  LEA R0, R8, UR6, 0x3 ;  /* 0x0000000608007c11 */ /* 0x000fe4000f8e18ff */
[----:B------:R-:W-:-:S03]  /*3530*/  SHF.L.U32 R5, R9, 0x1f, RZ ;  /* 0x0000001f09057819 */ /* 0x000fc600000006ff */
[----:B------:R-:W-:Y:S01]  /*3540*/  VIADD R4, R0, 0x1c0 ;  /* 0x000001c000047836 */ /* 0x000fe20000000000 */
[----:B------:R-:W1:Y:S02]  /*3550*/  SYNCS.PHASECHK.TRANS64.TRYWAIT P0, [R0+URZ+0x1b0], R5 ;  /* 0x0001b005000075a7 */ /* 0x000e6400080011ff */
[----:B-1----:R-:W-:Y:S05]  /*3560*/  @!P0 BRA `(.L_x_61) ;  /* 0x0000007400088947 */ /* 0x002fea0003800000 */
.L_x_196:
[----:B------:R-:W-:Y:S01]  /*3570*/  ULEA UR4, UR5, UR6, 0x3 ;  /* 0x0000000605047291 */ /* 0x000fe2000f8e18ff */
[----:B------:R-:W-:Y:S01]  /*3580*/  PRMT R4, RZ, 0x654, R4 ;  /* 0x00000654ff047816 */ /* 0x000fe20000000004 */
[----:B-1----:R-:W-:Y:S01]  /*3590*/  @!P2 IMAD.MOV.U32 R5, RZ, RZ, 0x10 ;  /* 0x00000010ff05a424 */ /* 0x002fe200078e00ff */
[----:B------:R-:W-:Y:S01]  /*35a0*/  SHF.L.U32 R7, R12, 0x1f, RZ ;  /* 0x0000001f0c077819 */ /* 0x000fe200000006ff */
[----:B------:R-:W-:Y:S01]  /*35b0*/  UIADD3 UR7, UPT, UPT, UR4, 0x150, URZ ;  /* 0x0000015004077890 */ /* 0x000fe2000fffe0ff */
[----:B------:R1:W-:Y:S05]  /*35c0*/  SYNCS.ARRIVE.TRANS64.RED.A1T0 RZ, [R4+URZ], RZ ;  /* 0x000000ff04ff79a7 */ /* 0x0003ea00081004ff */
[----:B------:R-:W-:Y:S01]  /*35d0*/  IMAD.U32 R0, RZ, RZ, UR7 ;  /* 0x00000007ff007e24 */ /* 0x000fe2000f8e00ff */
[----:B------:R-:W2:Y:S04]  /*35e0*/  SYNCS.PHASECHK.TRANS64.TRYWAIT P0, [UR4+0x160], R7 ;  /* 0x00016007ff0075a7 */ /* 0x000ea80008001104 */
[----:B------:R-:W-:Y:S01]  /*35f0*/  PRMT R13, R3, 0x654, R0 ;  /* 0x00000654030d7816 */ /* 0x000fe20000000000 */
[----:B-12---:R-:W-:Y:S06]  /*3600*/  @!P0 BRA `(.L_x_62) ;  /* 0x0000007000f48947 */ /* 0x006fec0003800000 */
.L_x_198:
[----:B------:R-:W-:Y:S01]  /*3610*/  ULEA UR8, UR5, UR6, 0x4 ;  /* 0x0000000605087291 */ /* 0x000fe2000f8e20ff */
[----:B------:R-:W-:Y:S01]  /*3620*/  SEL R2, R13, R2, !P2 ;  /* 0x000000020d027207 */ /* 0x000fe20005000000 */
[----:B------:R-:W-:Y:S01]  /*3630*/  UIADD3 UR9, UPT, UPT, UR4, 0x150, URZ ;  /* 0x0000015004097890 */ /* 0x000fe2000fffe0ff */
[----:B-1----:R-:W-:Y:S01]  /*3640*/  LEA R0, R11, UR6, 0x3 ;  /* 0x000000060b007c11 */ /* 0x002fe2000f8e18ff */
[----:B------:R-:W-:Y:S01]  /*3650*/  UIADD3 UR8, UPT, UPT, UR8, 0x1e0, URZ ;  /* 0x000001e008087890 */ /* 0x000fe2000fffe0ff */
[----:B------:R1:W-:Y:S01]  /*3660*/  @!P2 SYNCS.ARRIVE.TRANS64.RED RZ, [R2+URZ], R5 ;  /* 0x0000000502ffa9a7 */ /* 0x0003e200080004ff */
[----:B------:R-:W-:Y:S01]  /*3670*/  UIADD3 UR4, UPT, UPT, UR5, 0x1, URZ ;  /* 0x0000000105047890 */ /* 0x000fe2000fffe0ff */
[----:B------:R-:W-:-:S03]  /*3680*/  VIADD R8, R8, 0x1 ;  /* 0x0000000108087836 */ /* 0x000fc60000000000 */
[----:B------:R-:W-:Y:S02]  /*3690*/  UISETP.NE.AND UP0, UPT, UR4, 0x2, UPT ;  /* 0x000000020400788c */ /* 0x000fe4000bf05270 */
[----:B------:R-:W-:Y:S01]  /*36a0*/  ISETP.NE.AND P0, PT, R8, 0x2, PT ;  /* 0x000000020800780c */ /* 0x000fe20003f05270 */
[----:B------:R-:W-:Y:S06]  /*36b0*/  UGETNEXTWORKID.BROADCAST [UR8], [UR9] ;  /* 0x00000000080073ca */ /* 0x000fec0008000100 */
[----:B------:R-:W-:Y:S02]  /*36c0*/  USEL UR7, URZ, 0x1, UP0 ;  /* 0x00000001ff077887 */ /* 0x000fe40008000000 */
[----:B------:R-:W-:-:S04]  /*36d0*/  USEL UR5, UR4, URZ, UP0 ;  /* 0x000000ff04057287 */ /* 0x000fc80008000000 */
[----:B------:R-:W-:Y:S02]  /*36e0*/  LOP3.LUT R12, R12, UR7, RZ, 0x3c, !PT ;  /* 0x000000070c0c7c12 */ /* 0x000fe4000f8e3cff */
[----:B-1----:R-:W-:-:S04]  /*36f0*/  SHF.L.U32 R5, R10, 0x1f, RZ ;  /* 0x0000001f0a057819 */ /* 0x002fc800000006ff */
[----:B------:R-:W1:Y:S02]  /*3700*/  SYNCS.PHASECHK.TRANS64.TRYWAIT P1, [R0+URZ+0x150], R5 ;  /* 0x00015005000075a7 */ /* 0x000e6400080211ff */
[----:B-1----:R-:W-:Y:S05]  /*3710*/  @!P1 BRA `(.L_x_63) ;  /* 0x0000007000c89947 */ /* 0x002fea0003800000 */
.L_x_199:
[C---:B------:R-:W-:Y:S01]  /*3720*/  LEA R4, R11.reuse, UR6, 0x4 ;  /* 0x000000060b047c11 */ /* 0x040fe2000f8e20ff */
[----:B-1----:R-:W-:Y:S01]  /*3730*/  VIADD R0, R0, 0x160 ;  /* 0x0000016000007836 */ /* 0x002fe20000000000 */
[----:B------:R-:W-:Y:S01]  /*3740*/  SEL R8, R8, RZ, P0 ;  /* 0x000000ff08087207 */ /* 0x000fe20000000000 */
[----:B------:R-:W-:-:S03]  /*3750*/  VIADD R11, R11, 0x1 ;  /* 0x000000010b0b7836 */ /* 0x000fc60000000000 */
[----:B------:R-:W1:Y:S01]  /*3760*/  LDS.128 R4, [R4+0x1e0] ;  /* 0x0001e00004047984 */ /* 0x000e620000000c00 */
[----:B------:R-:W-:Y:S02]  /*3770*/  PRMT R0, RZ, 0x654, R0 ;  /* 0x00000654ff007816 */ /* 0x000fe40000000000 */
[C---:B------:R-:W-:Y:S01]  /*3780*/  ISETP.NE.AND P1, PT, R11.reuse, 0x2, PT ;  /* 0x000000020b00780c */ /* 0x040fe20003f25270 */
[----:B------:R-:W-:Y:S01]  /*3790*/  @!PT LDS RZ, [RZ] ;  /* 0x00000000fffff984 */ /* 0x000fe20000000800 */
[----:B------:R-:W-:Y:S01]  /*37a0*/  @!PT LDS RZ, [RZ] ;  /* 0x00000000fffff984 */ /* 0x000fe20000000800 */
[----:B------:R-:W-:Y:S01]  /*37b0*/  @!PT LDS RZ, [RZ] ;  /* 0x00000000fffff984 */ /* 0x000fe20000000800 */
[----:B------:R-:W-:Y:S01]  /*37c0*/  @!PT LDS RZ, [RZ] ;  /* 0x00000000fffff984 */ /* 0x000fe20000000800 */
[----:B------:R2:W-:Y:S06]  /*37d0*/  MEMBAR.ALL.CTA ;  /* 0x0000000000007992 */ /* 0x0005ec0000008000 */
[----:B--2---:R-:W2:Y:S01]  /*37e0*/  FENCE.VIEW.ASYNC.S ;  /* 0x00000000000073c6 */ /* 0x004ea20000000000 */
[----:B------:R-:W-:Y:S01]  /*37f0*/  SEL R11, R11, RZ, P1 ;  /* 0x000000ff0b0b7207 */ /* 0x000fe20000800000 */
[----:B--2---:R2:W-:Y:S01]  /*3800*/  SYNCS.ARRIVE.TRANS64.RED.A1T0 RZ, [R0+URZ], RZ ;  /* 0x000000ff00ff79a7 */ /* 0x0045e200081004ff */
[----:B-1----:R-:W-:-:S02]  /*3810*/  LOP3.LUT P3, RZ, R6, 0x1, RZ, 0xc0, !PT ;  /* 0x0000000106ff7812 */ /* 0x002fc4000786c0ff */
[----:B------:R-:W-:-:S04]  /*3820*/  SEL R5, RZ, 0x1, P1 ;  /* 0x00000001ff057807 */ /* 0x000fc80000800000 */
[----:B------:R-:W-:Y:S02]  /*3830*/  LOP3.LUT R10, R10, R5, RZ, 0x3c, !PT ;  /* 0x000000050a0a7212 */ /* 0x000fe400078e3cff */
[----:B--2---:R-:W-:-:S04]  /*3840*/  SEL R0, RZ, 0x1, P0 ;  /* 0x00000001ff007807 */ /* 0x004fc80000000000 */
[----:B------:R-:W-:Y:S01]  /*3850*/  LOP3.LUT R9, R9, R0, RZ, 0x3c, !PT ;  /* 0x0000000009097212 */ /* 0x000fe200078e3cff */
[----:B------:R-:W-:Y:S06]  /*3860*/  @P3 BRA `(.L_x_64) ;  /* 0xfffffffc002c3947 */ /* 0x000fec000383ffff */
[----:B------:R-:W-:Y:S01]  /*3870*/  ULEA UR4, UR5, UR6, 0x3 ;  /* 0x0000000605047291 */ /* 0x000fe2000f8e18ff */
[----:B------:R-:W-:-:S08]  /*3880*/  SHF.L.U32 R3, R12, 0x1f, RZ ;  /* 0x0000001f0c037819 */ /* 0x000fd000000006ff */
[----:B------:R-:W1:Y:S02]  /*3890*/  SYNCS.PHASECHK.TRANS64 P0, [UR4+0x160], R3 ;  /* 0x00016003ff0075a7 */ /* 0x000e640008001004 */
[----:B-1----:R-:W-:Y:S05]  /*38a0*/  @P0 BRA `(.L_x_65) ;  /* 0x0000000000080947 */ /* 0x002fea0003800000 */
[----:B------:R-:W1:Y:S02]  /*38b0*/  SYNCS.PHASECHK.TRANS64.TRYWAIT P0, [UR4+0x160], R3 ;  /* 0x00016003ff0075a7 */ /* 0x000e640008001104 */
[----:B-1----:R-:W-:Y:S05]  /*38c0*/  @!P0 BRA `(.L_x_66) ;  /* 0x0000007000708947 */ /* 0x002fea0003800000 */
.L_x_65:
[----:B------:R-:W-:-:S04]  /*38d0*/  UIADD3 UR7, UPT, UPT, UR5, 0x1, URZ ;  /* 0x0000000105077890 */ /* 0x000fc8000fffe0ff */
[----:B------:R-:W-:-:S04]  /*38e0*/  UISETP.NE.AND UP0, UPT, UR7, 0x2, UPT ;  /* 0x000000020700788c */ /* 0x000fc8000bf05270 */
[----:B------:R-:W-:Y:S02]  /*38f0*/  USEL UR8, URZ, 0x1, UP0 ;  /* 0x00000001ff087887 */ /* 0x000fe40008000000 */
[----:B------:R-:W-:-:S04]  /*3900*/  USEL UR7, UR7, URZ, UP0 ;  /* 0x000000ff07077287 */ /* 0x000fc80008000000 */
[----:B------:R-:W-:Y:S01]  /*3910*/  ULEA UR7, UR7, UR6, 0x3 ;  /* 0x0000000607077291 */ /* 0x000fe2000f8e18ff */
[----:B-1----:R-:W-:-:S04]  /*3920*/  LOP3.LUT R3, R12, UR8, RZ, 0x3c, !PT ;  /* 0x000000080c037c12 */ /* 0x002fc8000f8e3cff */
[----:B------:R-:W-:-:S04]  /*3930*/  SHF.L.U32 R0, R3, 0x1f, RZ ;  /* 0x0000001f03007819 */ /* 0x000fc800000006ff */
[----:B------:R-:W1:Y:S02]  /*3940*/  SYNCS.PHASECHK.TRANS64 P0, [UR7+0x160], R0 ;  /* 0x00016000ff0075a7 */ /* 0x000e640008001007 */
[----:B-1----:R-:W-:Y:S05]  /*3950*/  @P0 EXIT ;  /* 0x000000000000094d */ /* 0x002fea0003800000 */
[----:B------:R-:W-:Y:S02]  /*3960*/  SHF.L.U32 R3, R3, 0x1f, RZ ;  /* 0x0000001f03037819 */ /* 0x000fe400000006ff */
[----:B------:R-:W-:-:S07]  /*3970*/  MOV R0, UR7 ;  /* 0x0000000700007c02 */ /* 0x000fce0008000f00 */
.L_x_67:
[----:B-1----:R1:W2:Y:S02]  /*3980*/  SYNCS.PHASECHK.TRANS64.TRYWAIT P0, [R0+URZ+0x160], R3 ;  /* 0x00016003000075a7 */ /* 0x0022a400080011ff */
[----:B--2---:R-:W-:Y:S05]  /*3990*/  @!P0 NANOSLEEP.SYNCS 0x989680 ;  /* 0x009896800000895d */ /* 0x004fea0003900000 */
[----:B------:R-:W2:Y:S02]  /*39a0*/  @!P0 SYNCS.PHASECHK.TRANS64 P0, [R0+URZ+0x160], R3 ;  /* 0x00016003000085a7 */ /* 0x000ea400080010ff */
[----:B--2---:R-:W-:Y:S05]  /*39b0*/  @P0 EXIT ;  /* 0x000000000000094d */ /* 0x004fea0003800000 */
[----:B------:R-:W-:Y:S05]  /*39c0*/  BRA `(.L_x_67) ;  /* 0xfffffffc00ec7947 */ /* 0x000fea000383ffff */
.L_x_60:
[----:B------:R-:W-:Y:S05]  /*39d0*/  BRA.U UP4, `(.L_x_68) ;  /* 0x0000001104a47547 */ /* 0x000fea000b800000 */
[----:B------:R-:W1:Y:S01]  /*39e0*/  S2UR UR7, SR_CgaCtaId ;  /* 0x00000000000779c3 */ /* 0x000e620000008800 */
[----:B------:R-:W-:Y:S01]  /*39f0*/  UMOV UR4, 0x40 ;  /* 0x0000004000047882 */ /* 0x000fe20000000000 */
[----:B------:R-:W-:Y:S01]  /*3a00*/  NOP ;  /* 0x0000000000007918 */ /* 0x000fe20000000000 */
[----:B------:R-:W-:Y:S01]  /*3a10*/  UMOV UR6, 0x400 ;  /* 0x0000040000067882 */ /* 0x000fe20000000000 */
[----:B-1----:R-:W-:Y:S02]  /*3a20*/  ULEA UR5, UR7, UR4, 0x18 ;  /* 0x0000000407057291 */ /* 0x002fe4000f8ec0ff */
[----:B------:R-:W-:-:S07]  /*3a30*/  ULEA UR6, UR7, UR6, 0x18 ;  /* 0x0000000607067291 */ /* 0x000fce000f8ec0ff */
[----:B------:R-:W1:Y:S02]  /*3a40*/  LDS.U8 R3, [UR5+0x1c] ;  /* 0x00001c05ff037984 */ /* 0x000e640008000000 */
[----:B-1----:R-:W-:-:S13]  /*3a50*/  ISETP.NE.AND P0, PT, R3, RZ, PT ;  /* 0x000000ff0300720c */ /* 0x002fda0003f05270 */
[----:B------:R-:W-:Y:S05]  /*3a60*/  @P0 BRA `(.L_x_69) ;  /* 0x0000000400080947 */ /* 0x000fea0003800000 */
[----:B------:R-:W-:Y:S02]  /*3a70*/  UISETP.NE.U32.AND UP1, UPT, UR33, 0x1, UPT ;  /* 0x000000012100788c */ /* 0x000fe4000bf25070 */
[----:B------:R-:W-:-:S07]  /*3a80*/  UIADD3 UR7, UPT, UPT, UR5, 0x8, URZ ;  /* 0x0000000805077890 */ /* 0x000fce000fffe0ff */
[----:B------:R-:W-:Y:S05]  /*3a90*/  BRA.U !UP1, `(.L_x_70) ;  /* 0x00000001099c7547 */ /* 0x000fea000b800000 */
[----:B------:R-:W-:Y:S01]  /*3aa0*/  ELECT P0, URZ, PT ;  /* 0x0000000000ff782f */ /* 0x000fe20003800000 */
[----:B------:R-:W-:-:S12]  /*3ab0*/  BSSY B0, `(.L_x_70) ;  /* 0x0000025000007945 */ /* 0x000fd80003800000 */
[----:B------:R-:W-:Y:S05]  /*3ac0*/  @!P0 BRA `(.L_x_71) ;  /* 0x00000000008c8947 */ /* 0x000fea0003800000 */
[----:B------:R-:W-:-:S05]  /*3ad0*/  UMOV UR4, 0x10 ;  /* 0x0000001000047882 */ /* 0x000fca0000000000 */
[----:B------:R-:W-:Y:S04]  /*3ae0*/  DEPBAR.LE SB1, 0x36 ;  /* 0x00009d800000791a */ /* 0x000fe80000000000 */
[----:B------:R-:W1:Y:S02]  /*3af0*/  UTCATOMSWS.2CTA.FIND_AND_SET.ALIGN UP0, UR4, UR4 ;  /* 0x00000004000475e3 */ /* 0x000e640008200800 */
[----:B-1----:R-:W-:Y:S01]  /*3b00*/  MOV R10, UR4 ;  /* 0x00000004000a7c02 */ /* 0x002fe20008000f00 */
[----:B------:R-:W-:Y:S06]  /*3b10*/  BRA.U UP0, `(.L_x_72) ;  /* 0x0000000100187547 */ /* 0x000fec000b800000 */
.L_x_73:
[----:B------:R-:W-:Y:S05]  /*3b20*/  NANOSLEEP 0x64 ;  /* 0x000000640000795d */ /* 0x000fea0003800000 */
[----:B------:R-:W-:-:S05]  /*3b30*/  UMOV UR4, 0x10 ;  /* 0x0000001000047882 */ /* 0x000fca0000000000 */
[----:B------:R-:W-:Y:S04]  /*3b40*/  DEPBAR.LE SB1, 0x36 ;  /* 0x00009d800000791a */ /* 0x000fe80000000000 */
[----:B------:R-:W1:Y:S02]  /*3b50*/  UTCATOMSWS.2CTA.FIND_AND_SET.ALIGN UP0, UR4, UR4 ;  /* 0x00000004000475e3 */ /* 0x000e640008200800 */
[----:B-1----:R-:W-:Y:S01]  /*3b60*/  MOV R10, UR4 ;  /* 0x00000004000a7c02 */ /* 0x002fe20008000f00 */
[----:B------:R-:W-:Y:S05]  /*3b70*/  BRA.U !UP0, `(.L_x_73) ;  /* 0xfffffffd08e87547 */ /* 0x000fea000b83ffff */
.L_x_72:
[----:B------:R-:W1:Y:S01]  /*3b80*/  LDS R6, [UR5+0x10] ;  /* 0x00001005ff067984 */ /* 0x000e620008000800 */
[----:B------:R-:W-:Y:S01]  /*3b90*/  IMAD.U32 R3, RZ, RZ, UR6 ;  /* 0x00000006ff037e24 */ /* 0x000fe2000f8e00ff */
[----:B------:R-:W-:-:S03]  /*3ba0*/  MOV R4, UR34 ;  /* 0x0000002200047c02 */ /* 0x000fc60008000f00 */
[----:B------:R-:W-:Y:S01]  /*3bb0*/  VIADD R3, R3, 0x200 ;  /* 0x0000020003037836 */ /* 0x000fe20000000000 */
[----:B-1----:R-:W-:-:S04]  /*3bc0*/  SHF.L.U32 R6, R6, 0x1f, RZ ;  /* 0x0000001f06067819 */ /* 0x002fc800000006ff */
[----:B------:R-:W1:Y:S02]  /*3bd0*/  SYNCS.PHASECHK.TRANS64.TRYWAIT P0, [UR5+0x8], R6 ;  /* 0x00000806ff0075a7 */ /* 0x000e640008001105 */
[----:B-1----:R-:W-:Y:S05]  /*3be0*/  @P0 BRA `(.L_x_74) ;  /* 0x0000000000080947 */ /* 0x002fea0003800000 */
[----:B------:R-:W1:Y:S02]  /*3bf0*/  SYNCS.PHASECHK.TRANS64.TRYWAIT P0, [UR5+0x8], R6 ;  /* 0x00000806ff0075a7 */ /* 0x000e640008001105 */
[----:B-1----:R-:W-:Y:S05]  /*3c00*/  @!P0 BRA `(.L_x_75) ;  /* 0x0000006c00b88947 */ /* 0x002fea0003800000 */
.L_x_74:
[----:B------:R-:W-:Y:S01]  /*3c10*/  PRMT R4, R4, 0x654, R3 ;  /* 0x0000065404047816 */ /* 0x000fe20000000003 */
[----:B------:R-:W-:Y:S01]  /*3c20*/  HFMA2 R3, -RZ, RZ, 0, 5.9604644775390625e-08 ;  /* 0x00000001ff037431 */ /* 0x000fe200000001ff */
[----:B------:R-:W-:Y:S01]  /*3c30*/  UPRMT UR4, UR34, 0x654, UR7 ;  /* 0x0000065422047896 */ /* 0x000fe20008000007 */
[----:B------:R-:W-:Y:S02]  /*3c40*/  IMAD.MOV.U32 R7, RZ, RZ, 0xffff ;  /* 0x0000ffffff077424 */ /* 0x000fe400078e00ff */
[----:B-1----:R-:W-:Y:S02]  /*3c50*/  IMAD.MOV.U32 R6, RZ, RZ, 0x4 ;  /* 0x00000004ff067424 */ /* 0x002fe400078e00ff */
[----:B------:R-:W-:Y:S01]  /*3c60*/  IMAD.SHL.U32 R9, R10, 0x20, RZ ;  /* 0x000000200a097824 */ /* 0x000fe200078e00ff */
[----:B------:R-:W-:Y:S02]  /*3c70*/  MOV R5, UR4 ;  /* 0x0000000400057c02 */ /* 0x000fe40008000f00 */
[-C--:B------:R-:W-:Y:S01]  /*3c80*/  SHF.L.U32 R8, R7, R10.reuse, RZ ;  /* 0x0000000a07087219 */ /* 0x080fe200000006ff */
[----:B------:R1:W-:Y:S01]  /*3c90*/  SYNCS.ARRIVE.TRANS64.RED RZ, [UR4], R6 ;  /* 0x00000006ffff79a7 */ /* 0x0003e20008000404 */
[----:B------:R-:W-:Y:S01]  /*3ca0*/  SHF.L.U32 R7, R3, R10, RZ ;  /* 0x0000000a03077219 */ /* 0x000fe200000006ff */
[----:B------:R1:W-:Y:S04]  /*3cb0*/  STS [UR6+0x200], R9 ;  /* 0x00020009ff007988 */ /* 0x0003e80008000806 */
[----:B------:R1:W-:Y:S04]  /*3cc0*/  STAS [R4.64], R10 ;  /* 0x0000000a04007dbd */ /* 0x0003e8000c0008ff */
[----:B------:R1:W-:Y:S04]  /*3cd0*/  ATOMS.OR RZ, [UR5+0x14], R8 ;  /* 0x00001408ffff798c */ /* 0x0003e8000b000005 */
[----:B------:R1:W-:Y:S04]  /*3ce0*/  ATOMS.OR RZ, [UR5+0x18], R7 ;  /* 0x00001807ffff798c */ /* 0x0003e8000b000005 */
[----:B------:R1:W-:Y:S02]  /*3cf0*/  ATOMS.XOR RZ, [UR5+0x10], R3 ;  /* 0x00001003ffff798c */ /* 0x0003e4000b800005 */
.L_x_71:
[----:B------:R-:W-:Y:S05]  /*3d00*/  BSYNC B0 ;  /* 0x0000000000007941 */ /* 0x000fea0003800000 */
.L_x_70:
[----:B------:R-:W-:Y:S05]  /*3d10*/  BRA.U UP1, `(.L_x_76) ;  /* 0x00000001016c7547 */ /* 0x000fea000b800000 */
[----:B------:R-:W-:-:S03]  /*3d20*/  UMOV UR4, 0xffffffff ;  /* 0xffffffff00047882 */ /* 0x000fc60000000000 */
[----:B------:R-:W-:Y:S05]  /*3d30*/  BRA.DIV UR4, `(.L_x_77) ;  /* 0x0000006e04847947 */ /* 0x000fea000b800000 */
[----:B------:R-:W-:-:S13]  /*3d40*/  ELECT P0, URZ, PT ;  /* 0x0000000000ff782f */ /* 0x000fda0003800000 */
.L_x_203:
[----:B------:R-:W-:Y:S05]  /*3d50*/  @!P0 BRA `(.L_x_76) ;  /* 0x00000000005c8947 */ /* 0x000fea0003800000 */
[----:B-1----:R-:W1:Y:S02]  /*3d60*/  LDS R4, [UR5+0x10] ;  /* 0x00001005ff047984 */ /* 0x002e640008000800 */
[----:B-1----:R-:W-:-:S04]  /*3d70*/  SHF.L.U32 R4, R4, 0x1f, RZ ;  /* 0x0000001f04047819 */ /* 0x002fc800000006ff */
[----:B------:R-:W1:Y:S02]  /*3d80*/  SYNCS.PHASECHK.TRANS64.TRYWAIT P0, [UR5+0x8], R4 ;  /* 0x00000804ff0075a7 */ /* 0x000e640008001105 */
[----:B-1----:R-:W-:Y:S05]  /*3d90*/  @P0 BRA `(.L_x_78) ;  /* 0x0000000000080947 */ /* 0x002fea0003800000 */
[----:B------:R-:W1:Y:S02]  /*3da0*/  SYNCS.PHASECHK.TRANS64.TRYWAIT P0, [UR5+0x8], R4 ;  /* 0x00000804ff0075a7 */ /* 0x000e640008001105 */
[----:B-1----:R-:W-:Y:S05]  /*3db0*/  @!P0 BRA `(.L_x_79) ;  /* 0x0000006c00888947 */ /* 0x002fea0003800000 */
.L_x_78:
[----:B------:R-:W2:Y:S01]  /*3dc0*/  LDS R6, [UR6+0x200] ;  /* 0x00020006ff067984 */ /* 0x000ea20008000800 */
[----:B-1----:R-:W-:Y:S02]  /*3dd0*/  HFMA2 R3, -RZ, RZ, 0, 5.9604644775390625e-08 ;  /* 0x00000001ff037431 */ /* 0x002fe400000001ff */
[----:B------:R-:W-:Y:S01]  /*3de0*/  IMAD.MOV.U32 R4, RZ, RZ, 0xffff ;  /* 0x0000ffffff047424 */ /* 0x000fe200078e00ff */
[----:B------:R-:W-:Y:S01]  /*3df0*/  UPRMT UR4, UR34, 0x654, UR7 ;  /* 0x0000065422047896 */ /* 0x000fe20008000007 */
[----:B--2---:R-:W-:-:S03]  /*3e00*/  IMAD.SHL.U32 R5, R6, 0x20, RZ ;  /* 0x0000002006057824 */ /* 0x004fc600078e00ff */
[-C--:B------:R-:W-:Y:S02]  /*3e10*/  SHF.L.U32 R4, R4, R6.reuse, RZ ;  /* 0x0000000604047219 */ /* 0x080fe400000006ff */
[----:B------:R-:W-:Y:S01]  /*3e20*/  SHF.L.U32 R6, R3, R6, RZ ;  /* 0x0000000603067219 */ /* 0x000fe200000006ff */
[----:B------:R2:W-:Y:S04]  /*3e30*/  STS [UR6+0x200], R5 ;  /* 0x00020005ff007988 */ /* 0x0005e80008000806 */
[----:B------:R2:W-:Y:S04]  /*3e40*/  ATOMS.OR RZ, [UR5+0x14], R4 ;  /* 0x00001404ffff798c */ /* 0x0005e8000b000005 */
[----:B------:R2:W-:Y:S01]  /*3e50*/  ATOMS.OR RZ, [UR5+0x18], R6 ;  /* 0x00001806ffff798c */ /* 0x0005e2000b000005 */
[----:B------:R-:W-:Y:S03]  /*3e60*/  SYNCS.ARRIVE.TRANS64.RED.A1T0 RZ, [UR4], RZ ;  /* 0x000000ffffff79a7 */ /* 0x000fe60008100404 */
[----:B------:R2:W-:Y:S01]  /*3e70*/  ATOMS.XOR RZ, [UR5+0x10], R3 ;  /* 0x00001003ffff798c */ /* 0x0005e2000b800005 */
[----:B------:R-:W-:Y:S05]  /*3e80*/  BRA `(.L_x_76) ;  /* 0x0000000000107947 */ /* 0x000fea0003800000 */
.L_x_69:
[----:B------:R-:W-:Y:S02]  /*3e90*/  MOV R3, 0xffffffff ;  /* 0xffffffff00037802 */ /* 0x000fe40000000f00 */
[----:B------:R-:W-:-:S03]  /*3ea0*/  MOV R4, 0x3ed0 ;  /* 0x00003ed000047802 */ /* 0x000fc60000000f00 */
[----:B------:R1:W-:Y:S04]  /*3eb0*/  STS [UR6+0x200], R3 ;  /* 0x00020003ff007988 */ /* 0x0003e80008000806 */
[----:B-1---5:R-:W-:Y:S05]  /*3ec0*/  CALL.REL.NOINC `($__internal_1_$__cuda_sm10x_tcgen05_guardrail_trap_phase_invalid_during_alloc) ;  /* 0x00000074005c7944 */ /* 0x022fea0003c00000 */
.L_x_76:
[----:B------:R-:W-:Y:S05]  /*3ed0*/  WARPSYNC.ALL ;  /* 0x0000000000007948 */ /* 0x000fea0003800000 */
[----:B------:R-:W3:Y:S01]  /*3ee0*/  S2UR UR4, SR_CgaCtaId ;  /* 0x00000000000479c3 */ /* 0x000ee20000008800 */
[----:B------:R-:W-:Y:S01]  /*3ef0*/  UMOV UR17, 0x400 ;  /* 0x0000040000117882 */ /* 0x000fe20000000000 */
[----:B------:R-:W-:-:S06]  /*3f00*/  NOP ;  /* 0x0000000000007918 */ /* 0x000fcc0000000000 */
[----:B------:R-:W-:Y:S06]  /*3f10*/  BAR.ARV 0x6, 0xa0 ;  /* 0x0182800000007b1d */ /* 0x000fec0000002000 */
[----:B------:R-:W4:Y:S01]  /*3f20*/  LDCU UR6, c[0x0][0x38c] ;  /* 0x00007180ff0677ac */ /* 0x000f220008000800 */
[----:B------:R-:W-:Y:S01]  /*3f30*/  LOP3.LUT R0, R0, 0xffff, RZ, 0xc0, !PT ;  /* 0x0000ffff00007812 */ /* 0x000fe200078ec0ff */
[----:B-1----:R-:W-:Y:S01]  /*3f40*/  IMAD.MOV.U32 R9, RZ, RZ, 0x1 ;  /* 0x00000001ff097424 */ /* 0x002fe200078e00ff */
[----:B------:R-:W-:Y:S01]  /*3f50*/  LOP3.LUT R2, R2, 0xffff, RZ, 0xc0, !PT ;  /* 0x0000ffff02027812 */ /* 0x000fe200078ec0ff */
[----:B------:R-:W-:Y:S01]  /*3f60*/  IMAD.MOV.U32 R8, RZ, RZ, RZ ;  /* 0x000000ffff087224 */ /* 0x000fe200078e00ff */
[----:B------:R-:W-:Y:S01]  /*3f70*/  R2UR UR30, R0 ;  /* 0x00000000001e72ca */ /* 0x000fe200000e0000 */
[----:B------:R-:W-:Y:S01]  /*3f80*/  UMOV UR24, URZ ;  /* 0x000000ff00187c82 */ /* 0x000fe20008000000 */
[----:B------:R-:W-:Y:S01]  /*3f90*/  R2UR UR20, R2 ;  /* 0x00000000021472ca */ /* 0x000fe200000e0000 */
[----:B------:R-:W-:Y:S01]  /*3fa0*/  UMOV UR15, URZ ;  /* 0x000000ff000f7c82 */ /* 0x000fe20008000000 */
[----:B------:R-:W-:Y:S01]  /*3fb0*/  UMOV UR14, URZ ;  /* 0x000000ff000e7c82 */ /* 0x000fe20008000000 */
[----:B---3--:R-:W-:-:S02]  /*3fc0*/  ULEA UR17, UR4, UR17, 0x18 ;  /* 0x0000001104117291 */ /* 0x008fc4000f8ec0ff */
[----:B------:R-:W-:Y:S02]  /*3fd0*/  UISETP.NE.AND UP3, UPT, UR33, URZ, UPT ;  /* 0x000000ff2100728c */ /* 0x000fe4000bf65270 */
[----:B------:R-:W-:Y:S02]  /*3fe0*/  UIADD3 UR5, UPT, UPT, UR17, 0x8600, URZ ;  /* 0x0000860011057890 */ /* 0x000fe4000fffe0ff */
[----:B------:R-:W-:Y:S02]  /*3ff0*/  UIADD3 UR4, UPT, UPT, UR17, 0x28600, URZ ;  /* 0x0002860011047890 */ /* 0x000fe4000fffe0ff */
[----:B----4-:R-:W-:Y:S01]  /*4000*/  UIADD3 UR6, UPT, UPT, UR6, 0x1f, URZ ;  /* 0x0000001f06067890 */ /* 0x010fe2000fffe0ff */
[----:B--2---:R-:W1:Y:S01]  /*4010*/  LDS R3, [UR17+0x200] ;  /* 0x00020011ff037984 */ /* 0x004e620008000800 */
[----:B------:R-:W-:Y:S02]  /*4020*/  USHF.R.U32.HI UR5, URZ, 0x4, UR5 ;  /* 0x00000004ff057899 */ /* 0x000fe40008011605 */
[----:B------:R-:W-:-:S02]  /*4030*/  USHF.R.S32.HI UR25, URZ, 0x1f, UR6 ;  /* 0x0000001fff197899 */ /* 0x000fc40008011406 */
[----:B------:R-:W-:Y:S02]  /*4040*/  USHF.R.U32.HI UR4, URZ, 0x4, UR4 ;  /* 0x00000004ff047899 */ /* 0x000fe40008011604 */
[----:B------:R-:W-:Y:S02]  /*4050*/  ULEA.HI UR25, UR25, UR6, URZ, 0x5 ;  /* 0x0000000619197291 */ /* 0x000fe4000f8f28ff */
[----:B------:R-:W-:Y:S02]  /*4060*/  ULOP3.LUT UR5, UR5, 0x3fff, URZ, 0xc0, !UPT ;  /* 0x00003fff05057892 */ /* 0x000fe4000f8ec0ff */
[----:B------:R-:W-:Y:S02]  /*4070*/  USHF.R.S32.HI UR25, URZ, 0x5, UR25 ;  /* 0x00000005ff197899 */ /* 0x000fe40008011419 */
[----:B------:R-:W-:Y:S02]  /*4080*/  ULOP3.LUT UR22, UR4, 0x3fff, URZ, 0xc0, !UPT ;  /* 0x00003fff04167892 */ /* 0x000fe4000f8ec0ff */
[----:B------:R-:W-:-:S02]  /*4090*/  UISETP.LT.AND UP0, UPT, UR25, 0x1, UPT ;  /* 0x000000011900788c */ /* 0x000fc4000bf01270 */
[----:B------:R-:W-:Y:S02]  /*40a0*/  ULOP3.LUT UR21, UR5, 0x10000, URZ, 0xfc, !UPT ;  /* 0x0001000005157892 */ /* 0x000fe4000f8efcff */
[----:B------:R-:W-:Y:S02]  /*40b0*/  ULOP3.LUT UR22, UR22, 0x10000, URZ, 0xfc, !UPT ;  /* 0x0001000016167892 */ /* 0x000fe4000f8efcff */
[----:B------:R-:W-:Y:S01]  /*40c0*/  USEL UR31, UR25, 0x1, !UP0 ;  /* 0x00000001191f7887 */ /* 0x000fe2000c000000 */
[----:B------:R-:W-:Y:S01]  /*40d0*/  UMOV UR28, 0x0 ;  /* 0x00000000001c7882 */ /* 0x000fe20000000000 */
[----:B------:R-:W-:Y:S01]  /*40e0*/  UMOV UR29, 0x10200490 ;  /* 0x10200490001d7882 */ /* 0x000fe20000000000 */
[----:B------:R-:W-:Y:S01]  /*40f0*/  UMOV UR26, 0x0 ;  /* 0x00000000001a7882 */ /* 0x000fe20000000000 */
[----:B------:R-:W-:Y:S01]  /*4100*/  UMOV UR27, 0x10200490 ;  /* 0x10200490001b7882 */ /* 0x000fe20000000000 */
[----:B-1----:R-:W-:Y:S02]  /*4110*/  R2UR UR32, R3 ;  /* 0x00000000032072ca */ /* 0x002fe400000e0000 */
[----:B------:R-:W-:-:S13]  /*4120*/  CS2R R2, SRZ ;  /* 0x0000000000027805 */ /* 0x000fda000001ff00 */
.L_x_87:
[C---:B------:R-:W-:Y:S02]  /*4130*/  LEA R0, R8.reuse, UR17, 0x3 ;  /* 0x0000001108007c11 */ /* 0x040fe4000f8e18ff */
[----:B------:R-:W-:Y:S02]  /*4140*/  SHF.L.U32 R5, R3, 0x1f, RZ ;  /* 0x0000001f03057819 */ /* 0x000fe400000006ff */
[----:B------:R-:W-:Y:S02]  /*4150*/  LEA R4, R8, UR17, 0x4 ;  /* 0x0000001108047c11 */ /* 0x000fe4000f8e20ff */
[----:B------:R-:W1:Y:S02]  /*4160*/  SYNCS.PHASECHK.TRANS64.TRYWAIT P0, [R0+URZ+0x150], R5 ;  /* 0x00015005000075a7 */ /* 0x000e6400080011ff */
[----:B-1-3--:R-:W-:Y:S05]  /*4170*/  @!P0 BRA `(.L_x_80) ;  /* 0x0000006800b08947 */ /* 0x00afea0003800000 */
.L_x_204:
[----:B-1----:R-:W1:Y:S01]  /*4180*/  LDS.128 R4, [R4+0x1e0] ;  /* 0x0001e00004047984 */ /* 0x002e620000000c00 */
[----:B------:R-:W-:Y:S02]  /*4190*/  VIADD R0, R0, 0x160 ;  /* 0x0000016000007836 */ /* 0x000fe40000000000 */
[----:B------:R-:W-:Y:S01]  /*41a0*/  VIADD R8, R8, 0x1 ;  /* 0x0000000108087836 */ /* 0x000fe20000000000 */
[----:B------:R-:W-:Y:S01]  /*41b0*/  @!PT LDS RZ, [RZ] ;  /* 0x00000000fffff984 */ /* 0x000fe20000000800 */
[----:B------:R-:W-:Y:S01]  /*41c0*/  @!PT LDS RZ, [RZ] ;  /* 0x00000000fffff984 */ /* 0x000fe20000000800 */
[----:B------:R-:W-:Y:S01]  /*41d0*/  @!PT LDS RZ, [RZ] ;  /* 0x00000000fffff984 */ /* 0x000fe20000000800 */
[----:B------:R-:W-:Y:S01]  /*41e0*/  @!PT LDS RZ, [RZ] ;  /* 0x00000000fffff984 */ /* 0x000fe20000000800 */
[----:B------:R2:W-:Y:S06]  /*41f0*/  MEMBAR.ALL.CTA ;  /* 0x0000000000007992 */ /* 0x0005ec0000008000 */
[----:B--2---:R-:W2:Y:S01]  /*4200*/  FENCE.VIEW.ASYNC.S ;  /* 0x00000000000073c6 */ /* 0x004ea20000000000 */
[----:B------:R-:W-:-:S04]  /*4210*/  PRMT R0, RZ, 0x654, R0 ;  /* 0x00000654ff007816 */ /* 0x000fc80000000000 */
[----:B--2---:R2:W-:Y:S01]  /*4220*/  SYNCS.ARRIVE.TRANS64.RED.A1T0 RZ, [R0+URZ], RZ ;  /* 0x000000ff00ff79a7 */ /* 0x0045e200081004ff */
[----:B-1----:R-:W-:Y:S01]  /*4230*/  LOP3.LUT P1, RZ, R6, 0x1, RZ, 0xc0, !PT ;  /* 0x0000000106ff7812 */ /* 0x002fe2000782c0ff */
[----:B--2---:R-:W-:-:S12]  /*4240*/  BRA.U UP3, `(.L_x_81) ;  /* 0x0000000103e07547 */ /* 0x004fd8000b800000 */
[----:B------:R-:W1:Y:S01]  /*4250*/  LDCU UR4, c[0x0][0x38c] ;  /* 0x00007180ff0477ac */ /* 0x000e620008000800 */
[----:B------:R-:W-:Y:S02]  /*4260*/  PLOP3.LUT P2, PT, PT, PT, PT, 0x80, 0x8 ;  /* 0x000000000008781c */ /* 0x000fe40003f4f070 */
[----:B------:R-:W-:Y:S01]  /*4270*/  SHF.L.U32 R5, R9, 0x1f, RZ ;  /* 0x0000001f09057819 */ /* 0x000fe200000006ff */
[----:B------:R-:W-:Y:S02]  /*4280*/  ULEA UR23, UR24, UR17, 0x3 ;  /* 0x0000001118177291 */ /* 0x000fe4000f8e18ff */
[----:B------:R-:W-:Y:S02]  /*4290*/  ULEA UR18, UR24, UR32, 0x7 ;  /* 0x0000002018127291 */ /* 0x000fe4000f8e38ff */
[----:B-1----:R-:W-:-:S06]  /*42a0*/  UISETP.GE.AND UP0, UPT, UR4, 0x1, UPT ;  /* 0x000000010400788c */ /* 0x002fcc000bf06270 */
[----:B------:R-:W-:-:S05]  /*42b0*/  PLOP3.LUT P0, PT, PT, PT, UP0, 0x80, 0x8 ;  /* 0x000000000008781c */ /* 0x000fca0003f0f008 */
[----:B------:R-:W-:-:S08]  /*42c0*/  @UP0 ULEA UR4, UR15, UR17, 0x3 ;  /* 0x000000110f040291 */ /* 0x000fd0000f8e18ff */
[----:B------:R-:W-:-:S04]  /*42d0*/  @P0 SHF.L.U32 R0, R2, 0x1f, RZ ;  /* 0x0000001f02000819 */ /* 0x000fc800000006ff */
[----:B------:R1:W2:Y:S01]  /*42e0*/  @P0 SYNCS.PHASECHK.TRANS64.TRYWAIT P2, [UR4], R0 ;  /* 0x00000000ff0005a7 */ /* 0x0002a20008041104 */
[----:B------:R-:W3:Y:S02]  /*42f0*/  SYNCS.PHASECHK.TRANS64.TRYWAIT P0, [UR23+0x190], R5 ;  /* 0x00019005ff0075a7 */ /* 0x000ee40008001117 */
[----:B-123--:R-:W-:Y:S05]  /*4300*/  @!P0 BRA `(.L_x_82) ;  /* 0x0000006800608947 */ /* 0x00efea0003800000 */
.L_x_206:
[----:B------:R-:W-:Y:S01]  /*4310*/  UMOV UR19, UR14 ;  /* 0x0000000e00137c82 */ /* 0x000fe20008000000 */
[----:B------:R-:W-:Y:S05]  /*4320*/  BRA.U !UP0, `(.L_x_83) ;  /* 0x0000000108987547 */ /* 0x000fea000b800000 */
[----:B------:R-:W-:Y:S02]  /*4330*/  UIADD3 UR19, UPT, UPT, UR31, UR14, URZ ;  /* 0x0000000e1f137290 */ /* 0x000fe4000fffe0ff */
[----:B------:R-:W-:Y:S01]  /*4340*/  UPLOP3.LUT UP2, UPT, UPT, UPT, UPT, 0x40, 0x4 ;  /* 0x000000000004789c */ /* 0x000fe20003f4e870 */
[----:B------:R-:W-:Y:S01]  /*4350*/  UMOV UR16, UR25 ;  /* 0x0000001900107c82 */ /* 0x000fe20008000000 */
[----:B------:R-:W-:-:S09]  /*4360*/  UMOV UR6, UR15 ;  /* 0x0000000f00067c82 */ /* 0x000fd20008000000 */
.L_x_86:
[----:B--2---:R-:W-:Y:S01]  /*4370*/  ULEA UR5, UR6, UR17, 0x3 ;  /* 0x0000001106057291 */ /* 0x004fe2000f8e18ff */
[----:B---3--:R-:W-:Y:S11]  /*4380*/  @P2 BRA `(.L_x_84) ;  /* 0x00000000000c2947 */ /* 0x008ff60003800000 */
[----:B-1----:R-:W-:Y:S04]  /*4390*/  SHF.L.U32 R5, R2, 0x1f, RZ ;  /* 0x0000001f02057819 */ /* 0x002fe800000006ff */
[----:B------:R-:W1:Y:S02]  /*43a0*/  SYNCS.PHASECHK.TRANS64.TRYWAIT P0, [UR5], R5 ;  /* 0x00000005ff0075a7 */ /* 0x000e640008001105 */
[----:B-1----:R-:W-:Y:S05]  /*43b0*/  @!P0 BRA `(.L_x_85) ;  /* 0x00000068004c8947 */ /* 0x002fea0003800000 */
.L_x_84:
[----:B------:R-:W-:Y:S01]  /*43c0*/  UISETP.NE.AND UP0, UPT, UR16, 0x1, UPT ;  /* 0x000000011000788c */ /* 0x000fe2000bf05270 */
[----:B------:R-:W-:Y:S01]  /*43d0*/  PLOP3.LUT P2, PT, PT, PT, PT, 0x80, 0x8 ;  /* 0x000000000008781c */ /* 0x000fe20003f4f070 */
[----:B------:R-:W-:Y:S02]  /*43e0*/  UIADD3 UR4, UPT, UPT, UR6, 0x1, URZ ;  /* 0x0000000106047890 */ /* 0x000fe4000fffe0ff */
[----:B------:R-:W-:Y:S02]  /*43f0*/  ULEA UR12, UR6, UR22, 0x8 ;  /* 0x00000016060c7291 */ /* 0x000fe4000f8e40ff */
[----:B------:R-:W-:Y:S01]  /*4400*/  UISETP.NE.AND UP1, UPT, UR4, 0x10, UPT ;  /* 0x000000100400788c */ /* 0x000fe2000bf25270 */
[----:B------:R-:W-:Y:S01]  /*4410*/  PLOP3.LUT P0, PT, PT, PT, UP0, 0x80, 0x8 ;  /* 0x000000000008781c */ /* 0x000fe20003f0f008 */
[----:B------:R-:W-:Y:S02]  /*4420*/  UIADD3 UR10, UPT, UPT, UR12, 0x2, URZ ;  /* 0x000000020c0a7890 */ /* 0x000fe4000fffe0ff */
[----:B------:R-:W-:Y:S02]  /*4430*/  USEL UR7, URZ, 0x1, UP1 ;  /* 0x00000001ff077887 */ /* 0x000fe40008800000 */
[----:B------:R-:W-:Y:S02]  /*4440*/  USEL UR15, UR4, URZ, UP1 ;  /* 0x000000ff040f7287 */ /* 0x000fe40008800000 */
[----:B------:R-:W-:Y:S02]  /*4450*/  UIADD3 UR14, UPT, UPT, UR14, 0x1, URZ ;  /* 0x000000010e0e7890 */ /* 0x000fe4000fffe0ff */
[----:B------:R-:W-:Y:S01]  /*4460*/  @UP0 ULEA UR4, UR15, UR17, 0x3 ;  /* 0x000000110f040291 */ /* 0x000fe2000f8e18ff */
[----:B------:R-:W-:Y:S01]  /*4470*/  LOP3.LUT R2, R2, UR7, RZ, 0x3c, !PT ;  /* 0x0000000702027c12 */ /* 0x000fe2000f8e3cff */
[----:B------:R-:W-:Y:S01]  /*4480*/  UIADD3 UR7, UPT, UPT, UR5, 0x80, URZ ;  /* 0x0000008005077890 */ /* 0x000fe2000fffe0ff */
[----:B------:R-:W-:Y:S02]  /*4490*/  UMOV UR13, 0x80004020 ;  /* 0x80004020000d7882 */ /* 0x000fe40000000000 */
[----:B-1----:R-:W-:Y:S01]  /*44a0*/  @P0 SHF.L.U32 R0, R2, 0x1f, RZ ;  /* 0x0000001f02000819 */ /* 0x002fe200000006ff */
[----:B------:R-:W-:Y:S01]  /*44b0*/  UMOV UR5, 0x80004020 ;  /* 0x8000402000057882 */ /* 0x000fe20000000000 */
[----:B------:R-:W-:Y:S01]  /*44c0*/  UMOV UR11, 0x80004020 ;  /* 0x80004020000b7882 */ /* 0x000fe20000000000 */
[----:B------:R-:W-:Y:S01]  /*44d0*/  UMOV UR9, 0x80004020 ;  /* 0x8000402000097882 */ /* 0x000fe20000000000 */
[----:B------:R2:W3:Y:S01]  /*44e0*/  @P0 SYNCS.PHASECHK.TRANS64.TRYWAIT P2, [UR4], R0 ;  /* 0x00000000ff0005a7 */ /* 0x0004e20008041104 */
[----:B------:R-:W-:Y:S02]  /*44f0*/  ULEA UR4, UR6, UR21, 0x9 ;  /* 0x0000001506047291 */ /* 0x000fe4000f8e48ff */
[----:B------:R-:W-:Y:S02]  /*4500*/  UISETP.NE.AND UP0, UPT, UR14, UR19, UPT ;  /* 0x000000130e00728c */ /* 0x000fe4000bf05270 */
[----:B------:R-:W-:Y:S02]  /*4510*/  UIADD3 UR8, UPT, UPT, UR4, 0x2, URZ ;  /* 0x0000000204087890 */ /* 0x000fe4000fffe0ff */
[----:B------:R-:W-:Y:S01]  /*4520*/  UIADD3 UR16, UPT, UPT, UR16, -0x1, URZ ;  /* 0xffffffff10107890 */ /* 0x000fe2000fffe0ff */
[----:B------:R-:W-:Y:S02]  /*4530*/  UMOV UR6, UR15 ;  /* 0x0000000f00067c82 */ /* 0x000fe40008000000 */
[----:B------:R2:W-:Y:S01]  /*4540*/  UTCHMMA.2CTA gdesc[UR4], gdesc[UR12], tmem[UR18], tmem[UR28], idesc[UR29], UP2 ;  /* 0x00ff1c0c040075ea */ /* 0x0005e20009200012 */
[----:B------:R-:W-:Y:S03]  /*4550*/  UPLOP3.LUT UP2, UPT, UPT, UPT, UPT, 0x80, 0x8 ;  /* 0x000000000008789c */ /* 0x000fe60003f4f070 */
[----:B------:R2:W-:Y:S01]  /*4560*/  UTCHMMA.2CTA gdesc[UR8], gdesc[UR10], tmem[UR18], tmem[UR26], idesc[UR27], UPT ;  /* 0x00ff1a0a080075ea */ /* 0x0005e2000ba00012 */
[----:B------:R2:W-:Y:S01]  /*4570*/  UTCBAR.2CTA.MULTICAST [UR7], URZ, UR20 ;  /* 0x000000ff070073e9 */ /* 0x0005e20008200814 */
[----:B------:R-:W-:Y:S06]  /*4580*/  BRA.U UP0, `(.L_x_86) ;  /* 0xfffffffd00787547 */ /* 0x000fec000b83ffff */
.L_x_83:
[----:B--2---:R-:W-:Y:S01]  /*4590*/  UIADD3 UR4, UPT, UPT, UR23, 0x170, URZ ;  /* 0x0000017017047890 */ /* 0x004fe2000fffe0ff */
[----:B------:R-:W-:-:S08]  /*45a0*/  UMOV UR14, UR19 ;  /* 0x00000013000e7c82 */ /* 0x000fd00008000000 */
[----:B------:R2:W-:Y:S01]  /*45b0*/  UTCBAR.2CTA.MULTICAST [UR4], URZ, UR30 ;  /* 0x000000ff040073e9 */ /* 0x0005e2000820081e */
[----:B------:R-:W-:Y:S02]  /*45c0*/  NOP ;  /* 0x0000000000007918 */ /* 0x000fe40000000000 */
.L_x_81:
[----:B--2---:R-:W-:Y:S01]  /*45d0*/  UIADD3 UR4, UPT, UPT, UR24, 0x1, URZ ;  /* 0x0000000118047890 */ /* 0x004fe2000fffe0ff */
[----:B------:R-:W-:-:S03]  /*45e0*/  ISETP.NE.AND P0, PT, R8, 0x2, PT ;  /* 0x000000020800780c */ /* 0x000fc60003f05270 */
[----:B------:R-:W-:Y:S01]  /*45f0*/  UISETP.NE.AND UP0, UPT, UR4, 0x4, UPT ;  /* 0x000000040400788c */ /* 0x000fe2000bf05270 */
[----:B-1----:R-:W-:Y:S02]  /*4600*/  SEL R0, RZ, 0x1, P0 ;  /* 0x00000001ff007807 */ /* 0x002fe40000000000 */
[----:B------:R-:W-:Y:S01]  /*4610*/  SEL R8, R8, RZ, P0 ;  /* 0x000000ff08087207 */ /* 0x000fe20000000000 */
[----:B------:R-:W-:Y:S01]  /*4620*/  USEL UR5, URZ, 0x1, UP0 ;  /* 0x00000001ff057887 */ /* 0x000fe20008000000 */
[----:B------:R-:W-:Y:S01]  /*4630*/  LOP3.LUT R3, R3, R0, RZ, 0x3c, !PT ;  /* 0x0000000003037212 */ /* 0x000fe200078e3cff */
[----:B------:R-:W-:-:S04]  /*4640*/  USEL UR24, UR4, URZ, UP0 ;  /* 0x000000ff04187287 */ /* 0x000fc80008000000 */
[----:B------:R-:W-:Y:S01]  /*4650*/  LOP3.LUT R9, R9, UR5, RZ, 0x3c, !PT ;  /* 0x0000000509097c12 */ /* 0x000fe2000f8e3cff */
[----:B------:R-:W-:Y:S07]  /*4660*/  @P1 BRA `(.L_x_87) ;  /* 0xfffffff800b01947 */ /* 0x000fee000383ffff */
[----:B------:R-:W1:Y:S01]  /*4670*/  S2UR UR8, SR_CgaCtaId ;  /* 0x00000000000879c3 */ /* 0x000e620000008800 */
[----:B------:R-:W-:Y:S01]  /*4680*/  ELECT P0, URZ, PT ;  /* 0x0000000000ff782f */ /* 0x000fe20003800000 */
[----:B------:R-:W-:Y:S01]  /*4690*/  HFMA2 R0, -RZ, RZ, 0, 5.9604644775390625e-08 ;  /* 0x00000001ff007431 */ /* 0x000fe200000001ff */
[----:B------:R-:W-:-:S05]  /*46a0*/  UMOV UR4, 0x40 ;  /* 0x0000004000047882 */ /* 0x000fca0000000000 */
[----:B------:R-:W-:Y:S01]  /*46b0*/  UVIRTCOUNT.DEALLOC.SMPOOL 0x80 ;  /* 0x000000800000784c */ /* 0x000fe20000000000 */
[----:B------:R-:W-:Y:S02]  /*46c0*/  UISETP.NE.AND UP1, UPT, UR33, URZ, UPT ;  /* 0x000000ff2100728c */ /* 0x000fe4000bf25270 */
[----:B-1----:R-:W-:-:S09]  /*46d0*/  ULEA UR8, UR8, UR4, 0x18 ;  /* 0x0000000408087291 */ /* 0x002fd2000f8ec0ff */
[----:B------:R1:W-:Y:S01]  /*46e0*/  @P0 STS.U8 [UR8+0x1c], R0 ;  /* 0x00001c00ff000988 */ /* 0x0003e20008000008 */
[----:B------:R-:W-:Y:S05]  /*46f0*/  BRA.U UP1, `(.L_x_88) ;  /* 0x0000000101a07547 */ /* 0x000fea000b800000 */
[----:B------:R-:W-:Y:S01]  /*4700*/  UIADD3 UR7, UPT, UPT, UR17, 0x190, URZ ;  /* 0x0000019011077890 */ /* 0x000fe2000fffe0ff */
[----:B------:R-:W-:-:S03]  /*4710*/  SHF.L.U32 R3, R9, 0x1f, RZ ;  /* 0x0000001f09037819 */ /* 0x000fc600000006ff */
[----:B------:R-:W-:-:S09]  /*4720*/  ULEA UR4, UR24, UR7, 0x3 ;  /* 0x0000000718047291 */ /* 0x000fd2000f8e18ff */
[----:B------:R-:W2:Y:S02]  /*4730*/  SYNCS.PHASECHK.TRANS64.TRYWAIT P0, [UR4], R3 ;  /* 0x00000003ff0075a7 */ /* 0x000ea40008001104 */
[----:B--2---:R-:W-:Y:S05]  /*4740*/  @!P0 BRA `(.L_x_89) ;  /* 0x0000006400808947 */ /* 0x004fea0003800000 */
.L_x_209:
        /* <DEDUP_REMOVED lines=9> */
.L_x_211:
        /* <DEDUP_REMOVED lines=9> */
.L_x_213:
[----:B------:R-:W-:-:S04]  /*4870*/  UIADD3 UR4, UPT, UPT, UR4, 0x1, URZ ;  /* 0x0000000104047890 */ /* 0x000fc8000fffe0ff */
[----:B------:R-:W-:-:S04]  /*4880*/  UISETP.NE.AND UP0, UPT, UR4, 0x4, UPT ;  /* 0x000000040400788c */ /* 0x000fc8000bf05270 */
[----:B------:R-:W-:Y:S02]  /*4890*/  USEL UR5, URZ, 0x1, UP0 ;  /* 0x00000001ff057887 */ /* 0x000fe40008000000 */
[----:B------:R-:W-:-:S04]  /*48a0*/  USEL UR4, UR4, URZ, UP0 ;  /* 0x000000ff04047287 */ /* 0x000fc80008000000 */
[----:B------:R-:W-:Y:S01]  /*48b0*/  ULEA UR4, UR4, UR7, 0x3 ;  /* 0x0000000704047291 */ /* 0x000fe2000f8e18ff */
[----:B-1----:R-:W-:-:S04]  /*48c0*/  LOP3.LUT R3, R2, UR5, RZ, 0x3c, !PT ;  /* 0x0000000502037c12 */ /* 0x002fc8000f8e3cff */
[----:B------:R-:W-:Y:S01]  /*48d0*/  SHF.L.U32 R3, R3, 0x1f, RZ ;  /* 0x0000001f03037819 */ /* 0x000fe200000006ff */
[----:B------:R-:W-:-:S04]  /*48e0*/  IMAD.U32 R0, RZ, RZ, UR4 ;  /* 0x00000004ff007e24 */ /* 0x000fc8000f8e00ff */
[----:B------:R1:W2:Y:S03]  /*48f0*/  SYNCS.PHASECHK.TRANS64.TRYWAIT P0, [R0+URZ], R3 ;  /* 0x00000003000075a7 */ /* 0x0002a600080011ff */
[----:B--2---:R-:W-:Y:S05]  /*4900*/  @!P0 NANOSLEEP.SYNCS 0x989680 ;  /* 0x009896800000895d */ /* 0x004fea0003900000 */
[----:B------:R-:W2:Y:S02]  /*4910*/  @!P0 SYNCS.PHASECHK.TRANS64 P0, [R0+URZ], R3 ;  /* 0x00000003000085a7 */ /* 0x000ea400080010ff */
[----:B--2---:R-:W-:Y:S05]  /*4920*/  @P0 BRA `(.L_x_92) ;  /* 0x0000000000200947 */ /* 0x004fea0003800000 */
.L_x_93:
[----:B--2---:R2:W4:Y:S02]  /*4930*/  SYNCS.PHASECHK.TRANS64.TRYWAIT P0, [R0+URZ], R3 ;  /* 0x00000003000075a7 */ /* 0x00452400080011ff */
[----:B----4-:R-:W-:Y:S05]  /*4940*/  @!P0 NANOSLEEP.SYNCS 0x989680 ;  /* 0x009896800000895d */ /* 0x010fea0003900000 */
[----:B------:R-:W4:Y:S02]  /*4950*/  @!P0 SYNCS.PHASECHK.TRANS64 P0, [R0+URZ], R3 ;  /* 0x00000003000085a7 */ /* 0x000f2400080010ff */
[----:B----4-:R-:W-:Y:S05]  /*4960*/  @!P0 BRA `(.L_x_93) ;  /* 0xfffffffc00f08947 */ /* 0x010fea000383ffff */
[----:B------:R-:W-:Y:S05]  /*4970*/  BRA `(.L_x_92) ;  /* 0x00000000000c7947 */ /* 0x000fea0003800000 */
.L_x_88:
[----:B------:R-:W-:-:S04]  /*4980*/  UIADD3 UR4, UPT, UPT, UR17, 0x1d0, URZ ;  /* 0x000001d011047890 */ /* 0x000fc8000fffe0ff */
[----:B------:R-:W-:-:S09]  /*4990*/  UPRMT UR4, UR34, 0x654, UR4 ;  /* 0x0000065422047896 */ /* 0x000fd20008000004 */
[----:B------:R-:W-:Y:S03]  /*49a0*/  SYNCS.ARRIVE.TRANS64.RED.A1T0 RZ, [UR4], RZ ;  /* 0x000000ffffff79a7 */ /* 0x000fe60008100404 */
.L_x_92:
[----:B-12---:R-:W-:Y:S01]  /*49b0*/  SHF.L.U32 R3, RZ, 0x1f, RZ ;  /* 0x0000001fff037819 */ /* 0x006fe200000006ff */
[----:B------:R-:W-:Y:S01]  /*49c0*/  UIADD3 UR4, UPT, UPT, UR17, 0x1d0, URZ ;  /* 0x000001d011047890 */ /* 0x000fe2000fffe0ff */
[----:B------:R-:W-:Y:S02]  /*49d0*/  PLOP3.LUT P0, PT, PT, PT, UP1, 0x80, 0x8 ;  /* 0x000000000008781c */ /* 0x000fe40003f0f018 */
[----:B------:R-:W1:Y:S02]  /*49e0*/  SYNCS.PHASECHK.TRANS64.TRYWAIT P1, [UR17+0x1d0], R3 ;  /* 0x0001d003ff0075a7 */ /* 0x000e640008021111 */
[----:B-1----:R-:W-:Y:S09]  /*49f0*/  @!P1 BRA `(.L_x_94) ;  /* 0x00000064001c9947 */ /* 0x002ff20003800000 */
.L_x_215:
[----:B------:R-:W-:Y:S01]  /*4a00*/  @!UP1 UPRMT UR4, UR34, 0x654, UR4 ;  /* 0x0000065422049896 */ /* 0x000fe20008000004 */
[----:B------:R-:W-:Y:S01]  /*4a10*/  UMOV UR5, 0xffff ;  /* 0x0000ffff00057882 */ /* 0x000fe20000000000 */
[----:B------:R-:W-:-:S07]  /*4a20*/  UMOV UR6, 0x1 ;  /* 0x0000000100067882 */ /* 0x000fce0000000000 */
[----:B------:R-:W-:Y:S01]  /*4a30*/  @!P0 SYNCS.ARRIVE.TRANS64.RED.A1T0 RZ, [UR4], RZ ;  /* 0x000000ffffff89a7 */ /* 0x000fe20008100404 */
[----:B------:R-:W-:Y:S01]  /*4a40*/  NOP ;  /* 0x0000000000007918 */ /* 0x000fe20000000000 */
[----:B-1----:R-:W1:Y:S01]  /*4a50*/  LDS R0, [UR8+0x14] ;  /* 0x00001408ff007984 */ /* 0x002e620008000800 */
[----:B------:R-:W-:-:S04]  /*4a60*/  ULOP3.LUT UR4, UR32, 0xffff, URZ, 0xc0, !UPT ;  /* 0x0000ffff20047892 */ /* 0x000fc8000f8ec0ff */
[----:B------:R-:W-:-:S04]  /*4a70*/  USHF.R.U32.HI UR4, URZ, 0x5, UR4 ;  /* 0x00000005ff047899 */ /* 0x000fc80008011604 */
[----:B------:R-:W-:Y:S02]  /*4a80*/  USHF.L.U32 UR5, UR5, UR4, URZ ;  /* 0x0000000405057299 */ /* 0x000fe400080006ff */
[----:B------:R-:W-:-:S04]  /*4a90*/  USHF.L.U32 UR4, UR6, UR4, URZ ;  /* 0x0000000406047299 */ /* 0x000fc800080006ff */
[----:B-1----:R-:W-:-:S04]  /*4aa0*/  LOP3.LUT R0, R0, UR5, RZ, 0xc0, !PT ;  /* 0x0000000500007c12 */ /* 0x002fc8000f8ec0ff */
[----:B------:R-:W-:-:S13]  /*4ab0*/  ISETP.NE.AND P0, PT, R0, UR5, PT ;  /* 0x0000000500007c0c */ /* 0x000fda000bf05270 */
[----:B------:R-:W-:Y:S05]  /*4ac0*/  @P0 BRA `(.L_x_95) ;  /* 0x0000000000580947 */ /* 0x000fea0003800000 */
[----:B------:R-:W1:Y:S02]  /*4ad0*/  LDS R0, [UR8+0x18] ;  /* 0x00001808ff007984 */ /* 0x000e640008000800 */
[----:B-1----:R-:W-:-:S04]  /*4ae0*/  LOP3.LUT R0, R0, UR4, RZ, 0xc0, !PT ;  /* 0x0000000400007c12 */ /* 0x002fc8000f8ec0ff */
[----:B------:R-:W-:-:S13]  /*4af0*/  ISETP.NE.AND P0, PT, R0, UR4, PT ;  /* 0x0000000400007c0c */ /* 0x000fda000bf05270 */
[----:B------:R-:W-:Y:S05]  /*4b00*/  @P0 BRA `(.L_x_96) ;  /* 0x00000000003c0947 */ /* 0x000fea0003800000 */
[----:B------:R-:W1:Y:S01]  /*4b10*/  S2R R2, SR_LANEID ;  /* 0x0000000000027919 */ /* 0x000e620000000000 */
[----:B------:R-:W-:Y:S01]  /*4b20*/  ULOP3.LUT UR5, URZ, UR5, URZ, 0x33, !UPT ;  /* 0x00000005ff057292 */ /* 0x000fe2000f8e33ff */
[----:B------:R-:W-:Y:S01]  /*4b30*/  LOP3.LUT R4, RZ, UR4, RZ, 0x33, !PT ;  /* 0x00000004ff047c12 */ /* 0x000fe2000f8e33ff */
[----:B------:R-:W-:Y:S02]  /*4b40*/  VOTEU.ANY UR4, UPT, PT ;  /* 0x0000000000047886 */ /* 0x000fe400038e0100 */
[----:B------:R-:W-:Y:S01]  /*4b50*/  UFLO.U32 UR4, UR4 ;  /* 0x00000004000472bd */ /* 0x000fe200080e0000 */
[----:B------:R-:W2:Y:S01]  /*4b60*/  REDUX UR6, R4 ;  /* 0x00000000040673c4 */ /* 0x000ea20000000000 */
[----:B------:R-:W-:-:S06]  /*4b70*/  IMAD.U32 R0, RZ, RZ, UR5 ;  /* 0x00000005ff007e24 */ /* 0x000fcc000f8e00ff */
[----:B------:R4:W-:Y:S01]  /*4b80*/  UTCATOMSWS.AND URZ, UR5 ;  /* 0x0000000500ff79e3 */ /* 0x0009e20008000000 */
[----:B------:R-:W3:Y:S01]  /*4b90*/  REDUX UR7, R0 ;  /* 0x00000000000773c4 */ /* 0x000ee20000000000 */
[----:B-1----:R-:W-:Y:S01]  /*4ba0*/  ISETP.EQ.U32.AND P0, PT, R2, UR4, PT ;  /* 0x0000000402007c0c */ /* 0x002fe2000bf02070 */
[----:B--2---:R-:W-:Y:S01]  /*4bb0*/  IMAD.U32 R2, RZ, RZ, UR6 ;  /* 0x00000006ff027e24 */ /* 0x004fe2000f8e00ff */
[----:B---3--:R-:W-:-:S11]  /*4bc0*/  MOV R3, UR7 ;  /* 0x0000000700037c02 */ /* 0x008fd60008000f00 */
[----:B------:R4:W-:Y:S04]  /*4bd0*/  @P0 ATOMS.AND RZ, [UR8+0x14], R3 ;  /* 0x00001403ffff098c */ /* 0x0009e8000a800008 */
[----:B------:R4:W-:Y:S01]  /*4be0*/  @P0 ATOMS.AND RZ, [UR8+0x18], R2 ;  /* 0x00001802ffff098c */ /* 0x0009e2000a800008 */
[----:B------:R-:W-:Y:S05]  /*4bf0*/  BRA `(.L_x_97) ;  /* 0x0000000000147947 */ /* 0x000fea0003800000 */
.L_x_96:
[----:B------:R-:W-:Y:S02]  /*4c00*/  MOV R2, 0x4c20 ;  /* 0x00004c2000027802 */ /* 0x000fe40000000f00 */
[----:B---3-5:R-:W-:Y:S05]  /*4c10*/  CALL.REL.NOINC `($__internal_0_$__cuda_sm10x_tcgen05_guardrail_trap_col_being_dealloced_not_returned_by_alloc) ;  /* 0x0000006400fc7944 */ /* 0x028fea0003c00000 */
[----:B------:R-:W-:Y:S05]  /*4c20*/  BRA `(.L_x_97) ;  /* 0x0000000000087947 */ /* 0x000fea0003800000 */
.L_x_95:
[----:B------:R-:W-:Y:S02]  /*4c30*/  MOV R2, 0x4c50 ;  /* 0x00004c5000027802 */ /* 0x000fe40000000f00 */
[----:B---3-5:R-:W-:Y:S05]  /*4c40*/  CALL.REL.NOINC `($__internal_2_$__cuda_sm10x_tcgen05_guardrail_trap_unallocated_columns_being_dealloced) ;  /* 0x0000006800087944 */ /* 0x028fea0003c00000 */
.L_x_97:
[----:B------:R-:W-:Y:S01]  /*4c50*/  NOP ;  /* 0x0000000000007918 */ /* 0x000fe20000000000 */
[----:B----4-:R-:W-:Y:S05]  /*4c60*/  EXIT ;  /* 0x000000000000794d */ /* 0x010fea0003800000 */
.L_x_68:
[----:B------:R-:W-:-:S09]  /*4c70*/  UISETP.NE.OR UP0, UPT, UR13, 0x3, !UP3 ;  /* 0x000000030d00788c */ /* 0x000fd2000df05670 */
[----:B------:R-:W-:Y:S05]  /*4c80*/  BRA.U UP0, `(.L_x_98) ;  /* 0x00000011005c7547 */ /* 0x000fea000b800000 */
[----:B------:R-:W1:Y:S01]  /*4c90*/  S2UR UR10, SR_CgaCtaId ;  /* 0x00000000000a79c3 */ /* 0x000e620000008800 */
[----:B------:R-:W2:Y:S01]  /*4ca0*/  LDCU UR31, c[0x0][0x370] ;  /* 0x00006e00ff1f77ac */ /* 0x000ea20008000800 */
[----:B------:R-:W-:Y:S02]  /*4cb0*/  HFMA2 R13, -RZ, RZ, 0, 0 ;  /* 0x00000000ff0d7431 */ /* 0x000fe400000001ff */
[----:B------:R-:W-:Y:S01]  /*4cc0*/  IMAD.MOV.U32 R15, RZ, RZ, 0x1 ;  /* 0x00000001ff0f7424 */ /* 0x000fe200078e00ff */
[----:B------:R-:W-:Y:S01]  /*4cd0*/  MOV R7, 0x2000 ;  /* 0x0000200000077802 */ /* 0x000fe20000000f00 */
[----:B------:R-:W2:Y:S01]  /*4ce0*/  LDCU.128 UR44, c[0x0][0xb10] ;  /* 0x00016200ff2c77ac */ /* 0x000ea20008000c00 */
[----:B------:R-:W-:Y:S01]  /*4cf0*/  IMAD.MOV.U32 R14, RZ, RZ, RZ ;  /* 0x000000ffff0e7224 */ /* 0x000fe200078e00ff */
[----:B------:R-:W3:Y:S01]  /*4d00*/  LDC.64 R16, c[0x0][0x348] ;  /* 0x0000d200ff107b82 */ /* 0x000ee20000000a00 */
[----:B------:R-:W4:Y:S01]  /*4d10*/  LDCU UR30, c[0x0][0x374] ;  /* 0x00006e80ff1e77ac */ /* 0x000f220008000800 */
[----:B------:R-:W1:Y:S06]  /*4d20*/  LDCU UR15, c[0x0][0xb0c] ;  /* 0x00016180ff0f77ac */ /* 0x000e6c0008000800 */
[----:B------:R-:W3:Y:S01]  /*4d30*/  LDC.64 R2, c[0x0][0x888] ;  /* 0x00022200ff027b82 */ /* 0x000ee20000000a00 */
[----:B------:R-:W3:Y:S01]  /*4d40*/  LDCU UR49, c[0x0][0xb20] ;  /* 0x00016400ff3177ac */ /* 0x000ee20008000800 */
[----:B------:R-:W3:Y:S06]  /*4d50*/  LDCU UR4, c[0x0][0xb30] ;  /* 0x00016600ff0477ac */ /* 0x000eec0008000800 */
[----:B------:R-:W3:Y:S01]  /*4d60*/  LDC.64 R4, c[0x0][0x890] ;  /* 0x00022400ff047b82 */ /* 0x000ee20000000a00 */
[----:B------:R-:W-:Y:S01]  /*4d70*/  UMOV UR21, 0x400 ;  /* 0x0000040000157882 */ /* 0x000fe20000000000 */
[----:B--2---:R-:W-:-:S02]  /*4d80*/  UIMAD.WIDE.U32 UR6, UR31, UR44, URZ ;  /* 0x0000002c1f0672a5 */ /* 0x004fc4000f8e00ff */
[----:B----4-:R-:W-:Y:S02]  /*4d90*/  UIMAD.WIDE.U32 UR8, UR30, UR47, URZ ;  /* 0x0000002f1e0872a5 */ /* 0x010fe4000f8e00ff */
[----:B-1----:R-:W-:Y:S02]  /*4da0*/  ULEA UR21, UR10, UR21, 0x18 ;  /* 0x000000150a157291 */ /* 0x002fe4000f8ec0ff */
[----:B------:R-:W-:Y:S02]  /*4db0*/  UPLOP3.LUT UP3, UPT, UPT, UPT, UPT, 0x40, 0x4 ;  /* 0x000000000004789c */ /* 0x000fe40003f6e870 */
[----:B------:R-:W-:Y:S02]  /*4dc0*/  UIADD3 UR37, UPT, UPT, UR21, 0x118, URZ ;  /* 0x0000011815257890 */ /* 0x000fe4000fffe0ff */
[----:B------:R-:W-:Y:S02]  /*4dd0*/  UIADD3 UR33, UPT, UPT, UR21, 0x100, URZ ;  /* 0x0000010015217890 */ /* 0x000fe4000fffe0ff */
[----:B------:R-:W-:-:S02]  /*4de0*/  UIADD3 UR25, UPT, UPT, UR21, 0x108, URZ ;  /* 0x0000010815197890 */ /* 0x000fc4000fffe0ff */
[----:B------:R-:W-:Y:S01]  /*4df0*/  UIADD3 UR17, UPT, UPT, UR21, 0x110, URZ ;  /* 0x0000011015117890 */ /* 0x000fe2000fffe0ff */
[----:B------:R-:W-:Y:S01]  /*4e00*/  UMOV UR6, UR7 ;  /* 0x0000000700067c82 */ /* 0x000fe20008000000 */
[----:B------:R-:W-:Y:S01]  /*4e10*/  UMOV UR41, UR9 ;  /* 0x0000000900297c82 */ /* 0x000fe20008000000 */
[----:B------:R-:W-:Y:S02]  /*4e20*/  UISETP.GE.AND UP0, UPT, UR42, 0x1, UPT ;  /* 0x000000012a00788c */ /* 0x000fe4000bf06270 */
[----:B------:R-:W-:Y:S01]  /*4e30*/  UISETP.NE.AND UP4, UPT, UR42, 0x1, UPT ;  /* 0x000000012a00788c */ /* 0x000fe2000bf85270 */
[----:B------:R-:W1:Y:S01]  /*4e40*/  LDCU.64 UR22, c[0x0][0xb28] ;  /* 0x00016500ff1677ac */ /* 0x000e620008000a00 */
[----:B------:R-:W-:Y:S02]  /*4e50*/  UISETP.NE.AND UP6, UPT, UR15, 0x1, UPT ;  /* 0x000000010f00788c */ /* 0x000fe4000bfc5270 */
[----:B------:R-:W-:Y:S02]  /*4e60*/  UISETP.NE.AND UP5, UPT, UR46, 0x1, UPT ;  /* 0x000000012e00788c */ /* 0x000fe4000bfa5270 */
[----:B------:R-:W-:-:S02]  /*4e70*/  UPRMT UR37, UR10, 0x654, UR37 ;  /* 0x000006540a257896 */ /* 0x000fc40008000025 */
[----:B------:R-:W-:Y:S02]  /*4e80*/  USHF.R.U32.HI UR43, URZ, UR45, UR6 ;  /* 0x0000002dff2b7299 */ /* 0x000fe40008011606 */
[----:B------:R-:W-:Y:S02]  /*4e90*/  UPRMT UR40, UR10, 0x654, UR33 ;  /* 0x000006540a287896 */ /* 0x000fe40008000021 */
[----:B------:R-:W-:Y:S02]  /*4ea0*/  UPRMT UR39, UR10, 0x654, UR25 ;  /* 0x000006540a277896 */ /* 0x000fe40008000019 */
[----:B------:R-:W-:Y:S02]  /*4eb0*/  UPRMT UR38, UR10, 0x654, UR17 ;  /* 0x000006540a267896 */ /* 0x000fe40008000011 */
[----:B---3--:R-:W-:Y:S02]  /*4ec0*/  USHF.R.U32.HI UR41, URZ, UR49, UR41 ;  /* 0x00000031ff297299 */ /* 0x008fe40008011629 */
[----:B------:R-:W-:-:S11]  /*4ed0*/  UISETP.NE.AND UP2, UPT, UR4, 0x1, UPT ;  /* 0x000000010400788c */ /* 0x000fd6000bf45270 */
.L_x_109:
[C---:B------:R-:W-:Y:S02]  /*4ee0*/  LEA R12, R14.reuse, UR21, 0x3 ;  /* 0x000000150e0c7c11 */ /* 0x040fe4000f8e18ff */
[----:B------:R-:W-:Y:S02]  /*4ef0*/  SHF.L.U32 R9, R13, 0x1f, RZ ;  /* 0x0000001f0d097819 */ /* 0x000fe400000006ff */
[----:B------:R-:W-:Y:S02]  /*4f00*/  LEA R10, R14, UR21, 0x4 ;  /* 0x000000150e0a7c11 */ /* 0x000fe4000f8e20ff */
[----:B--2---:R-:W2:Y:S02]  /*4f10*/  SYNCS.PHASECHK.TRANS64.TRYWAIT P0, [R12+URZ+0x150], R9 ;  /* 0x000150090c0075a7 */ /* 0x004ea400080011ff */
[----:B--2---:R-:W-:Y:S05]  /*4f20*/  @!P0 BRA `(.L_x_99) ;  /* 0x0000005c00e88947 */ /* 0x004fea0003800000 */
.L_x_216:
[----:B--2---:R-:W2:Y:S01]  /*4f30*/  LDS.128 R8, [R10+0x1e0] ;  /* 0x0001e0000a087984 */ /* 0x004ea20000000c00 */
[----:B------:R-:W-:Y:S01]  /*4f40*/  UISETP.GE.AND UP0, UPT, UR42, 0x1, UPT ;  /* 0x000000012a00788c */ /* 0x000fe2000bf06270 */
[----:B------:R-:W-:Y:S01]  /*4f50*/  @!PT LDS RZ, [RZ] ;  /* 0x00000000fffff984 */ /* 0x000fe20000000800 */
[----:B------:R-:W-:Y:S01]  /*4f60*/  @!PT LDS RZ, [RZ] ;  /* 0x00000000fffff984 */ /* 0x000fe20000000800 */
[----:B------:R-:W-:Y:S01]  /*4f70*/  @!PT LDS RZ, [RZ] ;  /* 0x00000000fffff984 */ /* 0x000fe20000000800 */
[----:B------:R-:W-:Y:S01]  /*4f80*/  @!PT LDS RZ, [RZ] ;  /* 0x00000000fffff984 */ /* 0x000fe20000000800 */
[----:B------:R3:W-:Y:S06]  /*4f90*/  MEMBAR.ALL.CTA ;  /* 0x0000000000007992 */ /* 0x0007ec0000008000 */
[----:B---3--:R-:W3:Y:S01]  /*4fa0*/  FENCE.VIEW.ASYNC.S ;  /* 0x00000000000073c6 */ /* 0x008ee20000000000 */
[----:B--2---:R-:W-:Y:S11]  /*4fb0*/  LOP3.LUT P0, RZ, R10, 0x1, RZ, 0xc0, !PT ;  /* 0x000000010aff7812 */ /* 0x004ff6000780c0ff */
[----:B------:R-:W-:Y:S02]  /*4fc0*/  @!UPT UIADD3 URZ, UPT, UPT, URZ, URZ, URZ ;  /* 0x000000fffffff290 */ /* 0x000fe4000fffe0ff */
[----:B---3--:R-:W-:Y:S01]  /*4fd0*/  VOTEU.ANY UP1, P0 ;  /* 0x0000000000ff7886 */ /* 0x008fe20000020100 */
[----:B------:R-:W-:Y:S11]  /*4fe0*/  PLOP3.LUT P0, PT, PT, PT, UP1, 0x80, 0x8 ;  /* 0x000000000008781c */ /* 0x000ff60003f0f018 */
[----:B------:R-:W-:Y:S02]  /*4ff0*/  @!UPT UIADD3 URZ, UPT, UPT, URZ, URZ, URZ ;  /* 0x000000fffffff290 */ /* 0x000fe4000fffe0ff */
[----:B------:R-:W-:Y:S02]  /*5000*/  @P0 SHF.R.U32.HI R0, RZ, 0x10, R9 ;  /* 0x00000010ff000819 */ /* 0x000fe40000011609 */
[----:B------:R-:W-:Y:S02]  /*5010*/  @P0 MOV R6, R8 ;  /* 0x0000000800060202 */ /* 0x000fe40000000f00 */
[----:B------:R-:W-:Y:S01]  /*5020*/  @P0 R2UR UR4, R0 ;  /* 0x00000000000402ca */ /* 0x000fe200000e0000 */
[----:B------:R-:W-:Y:S01]  /*5030*/  VIADD R0, R12, 0x160 ;  /* 0x000001600c007836 */ /* 0x000fe20000000000 */
[----:B------:R-:W-:Y:S02]  /*5040*/  @P0 LOP3.LUT R8, R9, 0xffff, RZ, 0xc0, !PT ;  /* 0x0000ffff09080812 */ /* 0x000fe400078ec0ff */
[----:B------:R-:W-:Y:S02]  /*5050*/  @P0 R2UR UR6, R6 ;  /* 0x00000000060602ca */ /* 0x000fe400000e0000 */
[----:B------:R-:W-:Y:S02]  /*5060*/  PRMT R0, RZ, 0x654, R0 ;  /* 0x00000654ff007816 */ /* 0x000fe40000000000 */
[----:B------:R-:W-:Y:S02]  /*5070*/  @P0 R2UR UR5, R8 ;  /* 0x00000000080502ca */ /* 0x000fe400000e0000 */
[----:B------:R2:W-:Y:S03]  /*5080*/  SYNCS.ARRIVE.TRANS64.RED.A1T0 RZ, [R0+URZ], RZ ;  /* 0x000000ff00ff79a7 */ /* 0x0005e600081004ff */
[----:B------:R-:W-:Y:S04]  /*5090*/  @UP1 UMOV UR29, UR4 ;  /* 0x00000004001d1c82 */ /* 0x000fe80008000000 */
[----:B------:R-:W-:Y:S04]  /*50a0*/  @UP1 UMOV UR14, UR6 ;  /* 0x00000006000e1c82 */ /* 0x000fe80008000000 */
[----:B------:R-:W-:Y:S01]  /*50b0*/  @UP1 UMOV UR13, UR5 ;  /* 0x00000005000d1c82 */ /* 0x000fe20008000000 */
[----:B------:R-:W-:Y:S05]  /*50c0*/  BRA.U !UP0, `(.L_x_100) ;  /* 0x0000000108a47547 */ /* 0x000fea000b800000 */
[----:B------:R-:W-:Y:S02]  /*50d0*/  UIMAD.WIDE.U32 UR18, UR13, UR47, URZ ;  /* 0x0000002f0d1272a5 */ /* 0x000fe4000f8e00ff */
[----:B------:R-:W-:Y:S02]  /*50e0*/  UIMAD.WIDE.U32 UR26, UR14, UR44, URZ ;  /* 0x0000002c0e1a72a5 */ /* 0x000fe4000f8e00ff */
[----:B------:R-:W-:Y:S02]  /*50f0*/  USEL UR4, UR30, UR41, !UP5 ;  /* 0x000000291e047287 */ /* 0x000fe4000e800000 */
[----:B------:R-:W-:Y:S02]  /*5100*/  USEL UR7, UR31, UR43, !UP6 ;  /* 0x0000002b1f077287 */ /* 0x000fe4000f000000 */
[----:B-1----:R-:W-:Y:S02]  /*5110*/  UIMAD.WIDE.U32 UR8, UR4, UR22, URZ ;  /* 0x00000016040872a5 */ /* 0x002fe4000f8e00ff */
[----:B------:R-:W-:Y:S01]  /*5120*/  UIMAD.WIDE.U32 UR10, UR7, UR22, URZ ;  /* 0x00000016070a72a5 */ /* 0x000fe2000f8e00ff */
[----:B------:R-:W-:Y:S02]  /*5130*/  UMOV UR5, UR19 ;  /* 0x0000001300057c82 */ /* 0x000fe40008000000 */
[----:B------:R-:W-:Y:S03]  /*5140*/  USHF.R.U32.HI UR6, URZ, UR49, UR5 ;  /* 0x00000031ff067299 */ /* 0x000fe60008011605 */
[----:B------:R-:W-:Y:S01]  /*5150*/  UMOV UR5, UR27 ;  /* 0x0000001b00057c82 */ /* 0x000fe20008000000 */
[----:B------:R-:W-:Y:S02]  /*5160*/  USEL UR6, UR13, UR6, !UP5 ;  /* 0x000000060d067287 */ /* 0x000fe4000e800000 */
[----:B------:R-:W-:Y:S03]  /*5170*/  USHF.R.U32.HI UR12, URZ, UR45, UR5 ;  /* 0x0000002dff0c7299 */ /* 0x000fe60008011605 */
[----:B------:R-:W-:Y:S02]  /*5180*/  UMOV UR5, UR9 ;  /* 0x0000000900057c82 */ /* 0x000fe40008000000 */
[----:B------:R-:W-:Y:S03]  /*5190*/  @UP4 USHF.R.U32.HI UR4, URZ, UR23, UR5 ;  /* 0x00000017ff044299 */ /* 0x000fe60008011605 */
[----:B------:R-:W-:Y:S01]  /*51a0*/  UMOV UR5, UR11 ;  /* 0x0000000b00057c82 */ /* 0x000fe20008000000 */
[----:B------:R-:W-:Y:S02]  /*51b0*/  UIMAD UR4, UR42, UR4, URZ ;  /* 0x000000042a0472a4 */ /* 0x000fe4000f8e02ff */
[----:B------:R-:W-:Y:S02]  /*51c0*/  @UP4 USHF.R.U32.HI UR7, URZ, UR23, UR5 ;  /* 0x00000017ff074299 */ /* 0x000fe40008011605 */
[----:B------:R-:W-:Y:S02]  /*51d0*/  UIMAD.WIDE.U32 UR10, UR6, UR22, URZ ;  /* 0x00000016060a72a5 */ /* 0x000fe4000f8e00ff */
[----:B------:R-:W-:Y:S02]  /*51e0*/  USEL UR5, UR14, UR12, !UP6 ;  /* 0x0000000c0e057287 */ /* 0x000fe4000f000000 */
[----:B------:R-:W-:Y:S02]  /*51f0*/  UIMAD UR8, UR42, UR7, URZ ;  /* 0x000000072a0872a4 */ /* 0x000fe4000f8e02ff */
[----:B------:R-:W-:Y:S03]  /*5200*/  UISETP.GE.AND UP0, UPT, UR6, UR4, UPT ;  /* 0x000000040600728c */ /* 0x000fe6000bf06270 */
[----:B------:R-:W-:Y:S01]  /*5210*/  UMOV UR4, UR11 ;  /* 0x0000000b00047c82 */ /* 0x000fe20008000000 */
[----:B------:R-:W-:Y:S02]  /*5220*/  UISETP.GE.OR UP0, UPT, UR5, UR8, UP0 ;  /* 0x000000080500728c */ /* 0x000fe40008706670 */
[----:B------:R-:W-:Y:S02]  /*5230*/  USHF.R.U32.HI UR4, URZ, UR23, UR4 ;  /* 0x00000017ff047299 */ /* 0x000fe40008011604 */
[----:B------:R-:W-:Y:S02]  /*5240*/  UIMAD.WIDE.U32 UR8, UR5, UR22, URZ ;  /* 0x00000016050872a5 */ /* 0x000fe4000f8e00ff */
[----:B------:R-:W-:Y:S04]  /*5250*/  USEL UR10, UR6, UR4, !UP4 ;  /* 0x00000004060a7287 */ /* 0x000fe8000e000000 */
[----:B------:R-:W-:Y:S01]  /*5260*/  UIADD3 UR11, UPT, UPT, -UR10, URZ, URZ ;  /* 0x000000ff0a0b7290 */ /* 0x000fe2000fffe1ff */
[----:B------:R-:W-:Y:S02]  /*5270*/  @!UP0 UMOV UR4, UR9 ;  /* 0x0000000900048c82 */ /* 0x000fe40008000000 */
[----:B------:R-:W-:Y:S02]  /*5280*/  @!UP0 USHF.R.U32.HI UR4, URZ, UR23, UR4 ;  /* 0x00000017ff048299 */ /* 0x000fe40008011604 */
[----:B------:R-:W-:Y:S02]  /*5290*/  UIMAD UR8, UR42, UR11, UR6 ;  /* 0x0000000b2a0872a4 */ /* 0x000fe4000f8e0206 */
[----:B------:R-:W-:Y:S04]  /*52a0*/  @!UP0 USEL UR4, UR5, UR4, !UP4 ;  /* 0x0000000405048287 */ /* 0x000fe8000e000000 */
[----:B------:R-:W-:Y:S02]  /*52b0*/  @!UP0 UIMAD UR8, UR7, UR8, UR4 ;  /* 0x00000008070882a4 */ /* 0x000fe4000f8e0204 */
[----:B------:R-:W-:Y:S02]  /*52c0*/  @!UP0 UIADD3 UR9, UPT, UPT, UR10, -UR4, URZ ;  /* 0x800000040a098290 */ /* 0x000fe4000fffe0ff */
[----:B------:R-:W-:Y:S02]  /*52d0*/  UIADD3 UR4, UPT, UPT, -UR5, URZ, URZ ;  /* 0x000000ff05047290 */ /* 0x000fe4000fffe1ff */
[----:B------:R-:W-:Y:S02]  /*52e0*/  UIADD3 UR7, UPT, UPT, -UR6, URZ, URZ ;  /* 0x000000ff06077290 */ /* 0x000fe4000fffe1ff */
[----:B------:R-:W-:Y:S02]  /*52f0*/  @!UP0 UIMAD UR6, UR9, UR42, UR5 ;  /* 0x0000002a090682a4 */ /* 0x000fe4000f8e0205 */
[----:B------:R-:W-:Y:S02]  /*5300*/  UIMAD UR14, UR15, UR4, UR14 ;  /* 0x000000040f0e72a4 */ /* 0x000fe4000f8e020e */
[----:B------:R-:W-:Y:S01]  /*5310*/  UIMAD UR13, UR46, UR7, UR13 ;  /* 0x000000072e0d72a4 */ /* 0x000fe2000f8e020d */
[----:B------:R-:W-:Y:S02]  /*5320*/  @!UP0 UMOV UR5, UR8 ;  /* 0x0000000800058c82 */ /* 0x000fe40008000000 */
[----:B------:R-:W-:Y:S02]  /*5330*/  UIMAD UR14, UR5, UR15, UR14 ;  /* 0x0000000f050e72a4 */ /* 0x000fe4000f8e020e */
[----:B------:R-:W-:Y:S11]  /*5340*/  UIMAD UR13, UR6, UR46, UR13 ;  /* 0x0000002e060d72a4 */ /* 0x000ff6000f8e020d */
[----:B------:R-:W-:Y:S01]  /*5350*/  @!UPT UIADD3 URZ, UPT, UPT, URZ, URZ, URZ ;  /* 0x000000fffffff290 */ /* 0x000fe2000fffe0ff */
.L_x_100:
[----:B------:R-:W3:Y:S01]  /*5360*/  @!UP2 LDCU.128 UR8, c[0x0][0xb10] ;  /* 0x00016200ff08a7ac */ /* 0x000ee20008000c00 */
[C---:B------:R-:W-:Y:S02]  /*5370*/  ISETP.NE.U32.AND P1, PT, R4.reuse, RZ, PT ;  /* 0x000000ff0400720c */ /* 0x040fe40003f25070 */
[----:B------:R-:W-:Y:S02]  /*5380*/  ISETP.NE.U32.AND P0, PT, R4, RZ, PT ;  /* 0x000000ff0400720c */ /* 0x000fe40003f05070 */
[C---:B------:R-:W-:Y:S02]  /*5390*/  ISETP.NE.AND.EX P1, PT, R5.reuse, RZ, PT, P1 ;  /* 0x000000ff0500720c */ /* 0x040fe40003f25310 */
[----:B------:R-:W-:Y:S01]  /*53a0*/  ISETP.NE.AND.EX P0, PT, R5, RZ, PT, P0 ;  /* 0x000000ff0500720c */ /* 0x000fe20003f05300 */
[----:B------:R-:W4:Y:S01]  /*53b0*/  @!UP2 LDCU UR5, c[0x0][0xb0c] ;  /* 0x00016180ff05a7ac */ /* 0x000f220008000800 */
[----:B------:R-:W-:Y:S01]  /*53c0*/  SHF.L.U32 R9, R15, 0x1f, RZ ;  /* 0x0000001f0f097819 */ /* 0x000fe200000006ff */
[----:B------:R-:W-:Y:S02]  /*53d0*/  USHF.L.U32 UR35, UR16, 0x7, URZ ;  /* 0x0000000710237899 */ /* 0x000fe400080006ff */
[----:B------:R-:W-:Y:S02]  /*53e0*/  USHF.L.U32 UR34, UR20, 0x7, URZ ;  /* 0x0000000714227899 */ /* 0x000fe400080006ff */
[----:B---3--:R-:W-:Y:S07]  /*53f0*/  UIMAD.WIDE.U32 UR6, UR14, UR8, URZ ;  /* 0x000000080e0672a5 */ /* 0x008fee000f8e00ff */
[----:B------:R-:W-:Y:S01]  /*5400*/  @!UP2 UMOV UR4, UR7 ;  /* 0x000000070004ac82 */ /* 0x000fe20008000000 */
[----:B----4-:R-:W-:Y:S02]  /*5410*/  @!UP2 UISETP.NE.AND UP0, UPT, UR5, 0x1, UPT ;  /* 0x000000010500a88c */ /* 0x010fe4000bf05270 */
[----:B------:R-:W-:Y:S02]  /*5420*/  @!UP2 USHF.R.U32.HI UR4, URZ, UR9, UR4 ;  /* 0x00000009ff04a299 */ /* 0x000fe40008011604 */
[----:B------:R-:W-:Y:S02]  /*5430*/  UIMAD.WIDE.U32 UR6, UR13, UR11, URZ ;  /* 0x0000000b0d0672a5 */ /* 0x000fe4000f8e00ff */
[----:B------:R-:W-:Y:S02]  /*5440*/  @!UP2 USEL UR8, UR14, UR4, !UP0 ;  /* 0x000000040e08a287 */ /* 0x000fe4000c000000 */
[----:B------:R-:W-:Y:S03]  /*5450*/  @!UP2 UISETP.NE.AND UP0, UPT, UR10, 0x1, UPT ;  /* 0x000000010a00a88c */ /* 0x000fe6000bf05270 */
[----:B------:R-:W-:Y:S02]  /*5460*/  @!UP2 UMOV UR6, UR7 ;  /* 0x000000070006ac82 */ /* 0x000fe40008000000 */
[----:B------:R-:W3:Y:S02]  /*5470*/  @!UP2 LDCU UR4, c[0x0][0xb20] ;  /* 0x00016400ff04a7ac */ /* 0x000ee40008000800 */
[----:B---3--:R-:W-:Y:S04]  /*5480*/  @!UP2 USHF.R.U32.HI UR6, URZ, UR4, UR6 ;  /* 0x00000004ff06a299 */ /* 0x008fe80008011606 */
[----:B------:R-:W-:Y:S04]  /*5490*/  @!UP2 USEL UR6, UR13, UR6, !UP0 ;  /* 0x000000060d06a287 */ /* 0x000fe8000c000000 */
[----:B------:R-:W-:Y:S02]  /*54a0*/  @!UP2 UIADD3 UR4, UPT, UPT, -UR8, UR6, URZ ;  /* 0x000000060804a290 */ /* 0x000fe4000fffe1ff */
[----:B------:R-:W-:Y:S02]  /*54b0*/  @!UP2 UIADD3 UR6, UPT, UPT, UR8, -UR6, URZ ;  /* 0x800000060806a290 */ /* 0x000fe4000fffe0ff */
[----:B------:R-:W-:Y:S02]  /*54c0*/  @!UP2 UIMAD UR14, UR4, UR5, UR14 ;  /* 0x00000005040ea2a4 */ /* 0x000fe4000f8e020e */
[----:B------:R-:W-:Y:S01]  /*54d0*/  @!UP2 UIMAD UR13, UR6, UR10, UR13 ;  /* 0x0000000a060da2a4 */ /* 0x000fe2000f8e020d */
[----:B------:R-:W-:Y:S11]  /*54e0*/  BRA.U UP3, `(.L_x_101) ;  /* 0x0000000103107547 */ /* 0x000ff6000b800000 */
[----:B--2---:R-:W-:Y:S04]  /*54f0*/  MOV R0, UR48 ;  /* 0x0000003000007c02 */ /* 0x004fe80008000f00 */
[----:B------:R-:W-:Y:S04]  /*5500*/  SHF.L.U32 R11, R0, 0x1f, RZ ;  /* 0x0000001f000b7819 */ /* 0x000fe800000006ff */
[----:B------:R-:W2:Y:S02]  /*5510*/  SYNCS.PHASECHK.TRANS64.TRYWAIT P2, [UR21+0x148], R11 ;  /* 0x0001480bff0075a7 */ /* 0x000ea40008041115 */
[----:B--2---:R-:W-:Y:S05]  /*5520*/  @!P2 BRA `(.L_x_102) ;  /* 0x00000058007ca947 */ /* 0x004fea0003800000 */
.L_x_101:
[----:B------:R-:W-:Y:S05]  /*5530*/  @!P1 BRA `(.L_x_103) ;  /* 0x0000000000309947 */ /* 0x000fea0003800000 */
[----:B------:R-:W-:Y:S01]  /*5540*/  ISETP.NE.U32.AND P1, PT, R2, RZ, PT ;  /* 0x000000ff0200720c */ /* 0x000fe20003f25070 */
[----:B------:R-:W3:Y:S01]  /*5550*/  LDCU.64 UR4, c[0x0][0x358] ;  /* 0x00006b00ff0477ac */ /* 0x000ee20008000a00 */
[----:B------:R-:W-:Y:S02]  /*5560*/  IMAD.MOV.U32 R80, RZ, RZ, 0x1 ;  /* 0x00000001ff507424 */ /* 0x000fe400078e00ff */
[----:B------:R-:W-:Y:S11]  /*5570*/  ISETP.NE.AND.EX P1, PT, R3, RZ, PT, P1 ;  /* 0x000000ff0300720c */ /* 0x000ff60003f25310 */
[----:B------:R-:W-:Y:S02]  /*5580*/  @!UPT UIADD3 URZ, UPT, UPT, URZ, URZ, URZ ;  /* 0x000000fffffff290 */ /* 0x000fe4000fffe0ff */
[----:B--2---:R-:W2:Y:S01]  /*5590*/  @P1 LDC.64 R10, c[0x0][0x888] ;  /* 0x00022200ff0a1b82 */ /* 0x004ea20000000a00 */
[----:B------:R-:W-:Y:S04]  /*55a0*/  @P1 IMAD R0, R4, UR36, RZ ;  /* 0x0000002404001c24 */ /* 0x000fe8000f8e02ff */
[----:B--2---:R-:W-:Y:S04]  /*55b0*/  @P1 IMAD.WIDE R10, R0, 0x4, R10 ;  /* 0x00000004000a1825 */ /* 0x004fe800078e020a */
[----:B------:R-:W-:Y:S01]  /*55c0*/  HFMA2 R0, -RZ, RZ, 0, 5.9604644775390625e-08 ;  /* 0x00000001ff007431 */ /* 0x000fe200000001ff */
[----:B---3-5:R3:W5:Y:S04]  /*55d0*/  @P1 LDG.E R41, desc[UR4][R10.64] ;  /* 0x000000040a291981 */ /* 0x028768000c1e1900 */
[----:B------:R-:W-:Y:S01]  /*55e0*/  @!P1 PRMT R80, R0, 0x7610, R80 ;  /* 0x0000761000509816 */ /* 0x000fe20000000050 */
[----:B---3--:R-:W4:Y:S06]  /*55f0*/  @!P1 LDC R41, c[0x0][0x880] ;  /* 0x00022000ff299b82 */ /* 0x008f2c0000000800 */
.L_x_103:
[----:B----45:R-:W-:Y:S01]  /*5600*/  @!P0 FSETP.EQ.AND P1, PT, R41, RZ, PT ;  /* 0x000000ff2900820b */ /* 0x030fe20003f22000 */
[----:B------:R-:W-:Y:S01]  /*5610*/  @!UPT UIADD3 URZ, UPT, UPT, URZ, URZ, URZ ;  /* 0x000000fffffff290 */ /* 0x000fe2000fffe0ff */
[----:B------:R-:W-:Y:S11]  /*5620*/  @!P0 BRA `(.L_x_104) ;  /* 0x0000000000188947 */ /* 0x000ff60003800000 */
[----:B------:R-:W-:Y:S02]  /*5630*/  LOP3.LUT P0, RZ, R80, 0xff, RZ, 0xc0, !PT ;  /* 0x000000ff50ff7812 */ /* 0x000fe4000780c0ff */
[----:B------:R-:W-:Y:S04]  /*5640*/  ISETP.NE.U32.AND P1, PT, R2, RZ, PT ;  /* 0x000000ff0200720c */ /* 0x000fe80003f25070 */
[----:B------:R-:W-:Y:S04]  /*5650*/  ISETP.NE.AND.EX P1, PT, R3, RZ, PT, P1 ;  /* 0x000000ff0300720c */ /* 0x000fe80003f25310 */
[----:B------:R-:W-:Y:S03]  /*5660*/  PLOP3.LUT P1, PT, P1, PT, PT, 0x8, 0x80 ;  /* 0x000000000080781c */ /* 0x000fe60000f2e170 */
[----:B------:R-:W-:Y:S11]  /*5670*/  @P0 FSETP.EQ.AND P1, PT, R41, RZ, PT ;  /* 0x000000ff2900020b */ /* 0x000ff60003f22000 */
[----:B------:R-:W-:Y:S02]  /*5680*/  @!UPT UIADD3 URZ, UPT, UPT, URZ, URZ, URZ ;  /* 0x000000fffffff290 */ /* 0x000fe4000fffe0ff */
.L_x_104:
[----:B------:R-:W3:Y:S01]  /*5690*/  SYNCS.PHASECHK.TRANS64.TRYWAIT P2, [UR21+0x120], R9 ;  /* 0x00012009ff0075a7 */ /* 0x000ee20008041115 */
[----:B------:R-:W-:Y:S04]  /*56a0*/  ELECT P0, URZ, PT ;  /* 0x0000000000ff782f */ /* 0x000fe80003800000 */
[----:B------:R-:W-:Y:S11]  /*56b0*/  PLOP3.LUT P1, PT, P1, P0, PT, 0xf2, 0x2f ;  /* 0x00000000002f781c */ /* 0x000ff60000f21e72 */
[----:B------:R-:W-:Y:S02]  /*56c0*/  @!UPT UIADD3 URZ, UPT, UPT, URZ, URZ, URZ ;  /* 0x000000fffffff290 */ /* 0x000fe4000fffe0ff */
[----:B------:R-:W-:Y:S05]  /*56d0*/  @!P1 IADD3 R8, P0, PT, R16, 0x580, RZ ;  /* 0x0000058010089810 */ /* 0x000fea0007f1e0ff */
[----:B------:R-:W-:Y:S01]  /*56e0*/  @!P1 IMAD.X R6, RZ, RZ, R17, P0 ;  /* 0x000000ffff069224 */ /* 0x000fe200000e0611 */
[----:B---3--:R-:W-:Y:S07]  /*56f0*/  @!P2 BRA `(.L_x_105) ;  /* 0x000000580020a947 */ /* 0x008fee0003800000 */
.L_x_219:
[----:B------:R-:W-:Y:S01]  /*5700*/  @!P1 R2UR UR5, R8 ;  /* 0x00000000080592ca */ /* 0x000fe200000e0000 */
[----:B------:R-:W-:Y:S01]  /*5710*/  VOTEU.ALL UP0, P1 ;  /* 0x0000000000ff7886 */ /* 0x000fe20000800000 */
[----:B------:R-:W-:Y:S01]  /*5720*/  @!P1 R2UR UR4, R6 ;  /* 0x00000000060492ca */ /* 0x000fe200000e0000 */
[----:B--2---:R-:W-:Y:S01]  /*5730*/  @!P1 IMAD.MOV.U32 R0, RZ, RZ, 0x2000 ;  /* 0x00002000ff009424 */ /* 0x004fe200078e00ff */
[----:B------:R-:W-:Y:S01]  /*5740*/  UMOV UR6, 0x0 ;  /* 0x0000000000067882 */ /* 0x000fe20000000000 */
[----:B------:R-:W-:Y:S01]  /*5750*/  UMOV UR7, 0x10000000 ;  /* 0x1000000000077882 */ /* 0x000fe20000000000 */
[----:B------:R-:W-:Y:S01]  /*5760*/  @!UP0 UIADD3 UR32, UPT, UPT, UR21, 0x400, URZ ;  /* 0x0000040015208890 */ /* 0x000fe2000fffe0ff */
[----:B------:R-:W-:Y:S01]  /*5770*/  @!P1 IADD3 R8, P0, PT, R16, 0x580, RZ ;  /* 0x0000058010089810 */ /* 0x000fe20007f1e0ff */
[----:B------:R-:W-:Y:S04]  /*5780*/  VOTEU.ALL UP0, P1 ;  /* 0x0000000000ff7886 */ /* 0x000fe80000800000 */
[----:B------:R-:W-:Y:S02]  /*5790*/  @!P1 IMAD.X R6, RZ, RZ, R17, P0 ;  /* 0x000000ffff069224 */ /* 0x000fe400000e0611 */
[----:B------:R-:W-:Y:S02]  /*57a0*/  IMAD.U32 R10, RZ, RZ, UR5 ;  /* 0x00000005ff0a7e24 */ /* 0x000fe4000f8e00ff */
[----:B------:R-:W-:Y:S03]  /*57b0*/  IMAD.U32 R11, RZ, RZ, UR4 ;  /* 0x00000004ff0b7e24 */ /* 0x000fe6000f8e00ff */
[----:B------:R-:W-:Y:S02]  /*57c0*/  @!P1 R2UR UR4, R10 ;  /* 0x000000000a0492ca */ /* 0x000fe400000e0000 */
[----:B------:R-:W-:Y:S11]  /*57d0*/  @!P1 R2UR UR5, R11 ;  /* 0x000000000b0592ca */ /* 0x000ff600000e0000 */
[----:B------:R-:W-:Y:S02]  /*57e0*/  @!UPT UIADD3 URZ, UPT, UPT, URZ, URZ, URZ ;  /* 0x000000fffffff290 */ /* 0x000fe4000fffe0ff */
[----:B------:R2:W-:Y:S01]  /*57f0*/  @!UP0 UTMALDG.3D [UR32], [UR4], desc[UR6] ;  /* 0x00000620040085b4 */ /* 0x0005e20008011000 */
[----:B------:R2:W-:Y:S01]  /*5800*/  @!P1 SYNCS.ARRIVE.TRANS64.RED.A0TR RZ, [UR21+0x100], R0 ;  /* 0x00010000ffff99a7 */ /* 0x0005e20008300415 */
[----:B------:R-:W-:Y:S01]  /*5810*/  SYNCS.ARRIVE.TRANS64.RED.A1T0 RZ, [UR40], RZ ;  /* 0x000000ffffff79a7 */ /* 0x000fe20008100428 */
[----:B------:R-:W3:Y:S02]  /*5820*/  SYNCS.PHASECHK.TRANS64.TRYWAIT P2, [UR21+0x128], R9 ;  /* 0x00012809ff0075a7 */ /* 0x000ee40008041115 */
[----:B--23--:R-:W-:Y:S05]  /*5830*/  @!P2 BRA `(.L_x_106) ;  /* 0x0000005400e8a947 */ /* 0x00cfea0003800000 */
.L_x_221:
        /* <DEDUP_REMOVED lines=8> */
[----:B------:R-:W-:Y:S01]  /*58c0*/  @!UP0 UIADD3 UR24, UPT, UPT, UR21, 0x2400, URZ ;  /* 0x0000240015188890 */ /* 0x000fe2000fffe0ff */
[----:B------:R-:W-:Y:S01]  /*58d0*/  VOTEU.ALL UP0, P1 ;  /* 0x0000000000ff7886 */ /* 0x000fe20000800000 */
[----:B------:R-:W-:Y:S01]  /*58e0*/  UMOV UR27, UR35 ;  /* 0x00000023001b7c82 */ /* 0x000fe20008000000 */
[----:B------:R-:W-:Y:S02]  /*58f0*/  UMOV UR28, UR36 ;  /* 0x00000024001c7c82 */ /* 0x000fe40008000000 */
[----:B------:R-:W-:Y:S02]  /*5900*/  IMAD.U32 R10, RZ, RZ, UR5 ;  /* 0x00000005ff0a7e24 */ /* 0x000fe4000f8e00ff */
[----:B------:R-:W-:Y:S02]  /*5910*/  IMAD.U32 R11, RZ, RZ, UR4 ;  /* 0x00000004ff0b7e24 */ /* 0x000fe4000f8e00ff */
[----:B------:R-:W-:Y:S01]  /*5920*/  @!P1 IMAD.X R6, RZ, RZ, R17, P0 ;  /* 0x000000ffff069224 */ /* 0x000fe200000e0611 */
        /* <DEDUP_REMOVED lines=8> */
.L_x_223:
[----:B------:R-:W-:Y:S01]  /*59b0*/  @!P1 R2UR UR5, R8 ;  /* 0x00000000080592ca */ /* 0x000fe200000e0000 */
[----:B------:R-:W-:Y:S01]  /*59c0*/  VOTEU.ALL UP0, P1 ;  /* 0x0000000000ff7886 */ /* 0x000fe20000800000 */
[----:B------:R-:W-:Y:S01]  /*59d0*/  @!P1 R2UR UR4, R6 ;  /* 0x00000000060492ca */ /* 0x000fe200000e0000 */
[----:B--2---:R-:W-:Y:S01]  /*59e0*/  @!P1 IMAD.MOV.U32 R0, RZ, RZ, 0x2000 ;  /* 0x00002000ff009424 */ /* 0x004fe200078e00ff */
[----:B------:R-:W-:Y:S01]  /*59f0*/  UMOV UR6, 0x0 ;  /* 0x0000000000067882 */ /* 0x000fe20000000000 */
[----:B------:R-:W-:Y:S01]  /*5a00*/  UMOV UR7, 0x10000000 ;  /* 0x1000000000077882 */ /* 0x000fe20000000000 */
[----:B------:R-:W-:Y:S01]  /*5a10*/  @!UP0 UIADD3 UR18, UPT, UPT, UR34, 0x40, URZ ;  /* 0x0000004022128890 */ /* 0x000fe2000fffe0ff */
[----:B------:R-:W-:Y:S01]  /*5a20*/  VIADD R14, R14, 0x1 ;  /* 0x000000010e0e7836 */ /* 0x000fe20000000000 */
[----:B------:R-:W-:Y:S01]  /*5a30*/  @!UP0 UIADD3 UR16, UPT, UPT, UR21, 0x4400, URZ ;  /* 0x0000440015108890 */ /* 0x000fe2000fffe0ff */
[----:B------:R-:W-:Y:S01]  /*5a40*/  VOTEU.ALL UP0, P1 ;  /* 0x0000000000ff7886 */ /* 0x000fe20000800000 */
[----:B------:R-:W-:Y:S01]  /*5a50*/  UMOV UR19, UR35 ;  /* 0x0000002300137c82 */ /* 0x000fe20008000000 */
[----:B------:R-:W-:Y:S02]  /*5a60*/  UMOV UR20, UR36 ;  /* 0x0000002400147c82 */ /* 0x000fe40008000000 */
        /* <DEDUP_REMOVED lines=10> */
.L_x_225:
[----:B------:R-:W-:Y:S01]  /*5b10*/  @!P1 IADD3 R6, P0, PT, R16, 0x580, RZ ;  /* 0x0000058010069810 */ /* 0x000fe20007f1e0ff */
[----:B------:R-:W-:Y:S01]  /*5b20*/  VOTEU.ALL UP0, P1 ;  /* 0x0000000000ff7886 */ /* 0x000fe20000800000 */
[----:B------:R-:W-:Y:S01]  /*5b30*/  UMOV UR6, 0x0 ;  /* 0x0000000000067882 */ /* 0x000fe20000000000 */
[----:B------:R-:W-:Y:S01]  /*5b40*/  UMOV UR7, 0x10000000 ;  /* 0x1000000000077882 */ /* 0x000fe20000000000 */
[----:B------:R-:W-:Y:S01]  /*5b50*/  @!P1 R2UR UR5, R6 ;  /* 0x00000000060592ca */ /* 0x000fe200000e0000 */
[----:B--2---:R-:W-:Y:S01]  /*5b60*/  @!P1 IMAD.X R0, RZ, RZ, R17, P0 ;  /* 0x000000ffff009224 */ /* 0x004fe200000e0611 */
[----:B------:R-:W-:Y:S01]  /*5b70*/  @!UP0 UIADD3 UR10, UPT, UPT, UR34, 0x60, URZ ;  /* 0x00000060220a8890 */ /* 0x000fe2000fffe0ff */
[----:B------:R-:W-:Y:S01]  /*5b80*/  R2UR UR18, R82 ;  /* 0x00000000521272ca */ /* 0x000fe200000e0000 */
[----:B------:R-:W-:Y:S01]  /*5b90*/  @!UP0 UIADD3 UR8, UPT, UPT, UR21, 0x6400, URZ ;  /* 0x0000640015088890 */ /* 0x000fe2000fffe0ff */
[----:B------:R-:W-:Y:S01]  /*5ba0*/  R2UR UR16, R83 ;  /* 0x00000000531072ca */ /* 0x000fe200000e0000 */
[----:B------:R-:W-:Y:S01]  /*5bb0*/  @!UP0 UIADD3 UR9, UPT, UPT, UR21, 0x118, URZ ;  /* 0x0000011815098890 */ /* 0x000fe2000fffe0ff */
[----:B------:R-:W-:Y:S01]  /*5bc0*/  @!P1 R2UR UR4, R0 ;  /* 0x00000000000492ca */ /* 0x000fe200000e0000 */
[----:B------:R-:W-:Y:S01]  /*5bd0*/  VOTEU.ALL UP0, P1 ;  /* 0x0000000000ff7886 */ /* 0x000fe20000800000 */
[----:B------:R-:W-:Y:S01]  /*5be0*/  UMOV UR11, UR35 ;  /* 0x00000023000b7c82 */ /* 0x000fe20008000000 */
[----:B------:R-:W-:Y:S01]  /*5bf0*/  UMOV UR12, UR36 ;  /* 0x00000024000c7c82 */ /* 0x000fe20008000000 */
[C---:B------:R-:W-:Y:S01]  /*5c00*/  ISETP.NE.AND P0, PT, R14.reuse, 0x2, PT ;  /* 0x000000020e00780c */ /* 0x040fe20003f05270 */
[----:B------:R-:W-:Y:S01]  /*5c10*/  UPLOP3.LUT UP3, UPT, UPT, UPT, UPT, 0x80, 0x8 ;  /* 0x000000000008789c */ /* 0x000fe20003f6f070 */
[----:B------:R-:W-:Y:S01]  /*5c20*/  IMAD.U32 R8, RZ, RZ, UR5 ;  /* 0x00000005ff087e24 */ /* 0x000fe2000f8e00ff */
[----:B------:R-:W-:Y:S01]  /*5c30*/  LOP3.LUT R15, R15, 0x1, RZ, 0x3c, !PT ;  /* 0x000000010f0f7812 */ /* 0x000fe200078e3cff */
[----:B------:R-:W-:Y:S01]  /*5c40*/  UMOV UR36, UR29 ;  /* 0x0000001d00247c82 */ /* 0x000fe20008000000 */
[----:B------:R-:W-:Y:S01]  /*5c50*/  SEL R0, RZ, 0x1, P0 ;  /* 0x00000001ff007807 */ /* 0x000fe20000000000 */
[----:B------:R-:W-:Y:S01]  /*5c60*/  UIADD3 UR20, UPT, UPT, UR13, UR18, URZ ;  /* 0x000000120d147290 */ /* 0x000fe2000fffe0ff */
[----:B------:R-:W-:Y:S01]  /*5c70*/  SEL R14, R14, RZ, P0 ;  /* 0x000000ff0e0e7207 */ /* 0x000fe20000000000 */
[----:B------:R-:W-:Y:S01]  /*5c80*/  UIADD3 UR16, UPT, UPT, UR14, UR16, URZ ;  /* 0x000000100e107290 */ /* 0x000fe2000fffe0ff */
[----:B------:R-:W-:Y:S01]  /*5c90*/  IMAD.U32 R9, RZ, RZ, UR4 ;  /* 0x00000004ff097e24 */ /* 0x000fe2000f8e00ff */
[----:B------:R-:W-:Y:S02]  /*5ca0*/  @!P1 R2UR UR4, R8 ;  /* 0x00000000080492ca */ /* 0x000fe400000e0000 */
[----:B------:R-:W-:Y:S02]  /*5cb0*/  LOP3.LUT R13, R13, R0, RZ, 0x3c, !PT ;  /* 0x000000000d0d7212 */ /* 0x000fe400078e3cff */
[----:B------:R-:W-:Y:S11]  /*5cc0*/  @!P1 R2UR UR5, R9 ;  /* 0x00000000090592ca */ /* 0x000ff600000e0000 */
[----:B------:R-:W-:Y:S02]  /*5cd0*/  @!UPT UIADD3 URZ, UPT, UPT, URZ, URZ, URZ ;  /* 0x000000fffffff290 */ /* 0x000fe4000fffe0ff */
[----:B------:R2:W-:Y:S01]  /*5ce0*/  @!UP0 UTMALDG.3D [UR8], [UR4], desc[UR6] ;  /* 0x00000608040085b4 */ /* 0x0005e20008011000 */
[----:B------:R2:W-:Y:S01]  /*5cf0*/  @!P1 SYNCS.ARRIVE.TRANS64.RED.A0TR RZ, [UR21+0x118], R7 ;  /* 0x00011807ffff99a7 */ /* 0x0005e20008300415 */
[----:B------:R-:W-:Y:S01]  /*5d00*/  SYNCS.ARRIVE.TRANS64.RED.A1T0 RZ, [UR37], RZ ;  /* 0x000000ffffff79a7 */ /* 0x000fe20008100425 */
[----:B------:R-:W-:Y:S05]  /*5d10*/  BRA.U UP1, `(.L_x_109) ;  /* 0xfffffff101707547 */ /* 0x000fea000b83ffff */
[----:B------:R-:W-:-:S04]  /*5d20*/  SHF.L.U32 R3, R15, 0x1f, RZ ;  /* 0x0000001f0f037819 */ /* 0x000fc800000006ff */
[----:B------:R-:W3:Y:S02]  /*5d30*/  SYNCS.PHASECHK.TRANS64.TRYWAIT P0, [UR21+0x120], R3 ;  /* 0x00012003ff0075a7 */ /* 0x000ee40008001115 */
[----:B---3--:R-:W-:Y:S05]  /*5d40*/  @!P0 BRA `(.L_x_110) ;  /* 0x0000005000ec8947 */ /* 0x008fea0003800000 */
.L_x_227:
[----:B------:R-:W4:Y:S02]  /*5d50*/  SYNCS.PHASECHK.TRANS64.TRYWAIT P0, [UR21+0x128], R3 ;  /* 0x00012803ff0075a7 */ /* 0x000f240008001115 */
[----:B----4-:R-:W-:Y:S05]  /*5d60*/  @!P0 BRA `(.L_x_111) ;  /* 0x0000005000fc8947 */ /* 0x010fea0003800000 */
.L_x_229:
[----:B------:R-:W4:Y:S02]  /*5d70*/  SYNCS.PHASECHK.TRANS64.TRYWAIT P0, [UR21+0x130], R3 ;  /* 0x00013003ff0075a7 */ /* 0x000f240008001115 */
[----:B----4-:R-:W-:Y:S05]  /*5d80*/  @!P0 BRA `(.L_x_112) ;  /* 0x00000054000c8947 */ /* 0x010fea0003800000 */
.L_x_231:
[----:B---3--:R-:W-:-:S07]  /*5d90*/  MOV R0, UR21 ;  /* 0x0000001500007c02 */ /* 0x008fce0008000f00 */
.L_x_113:
[----:B---3--:R-:W-:-:S04]  /*5da0*/  SHF.L.U32 R3, R15, 0x1f, RZ ;  /* 0x0000001f0f037819 */ /* 0x008fc800000006ff */
[----:B------:R3:W4:Y:S03]  /*5db0*/  SYNCS.PHASECHK.TRANS64.TRYWAIT P0, [R0+URZ+0x138], R3 ;  /* 0x00013803000075a7 */ /* 0x00072600080011ff */
[----:B----4-:R-:W-:Y:S05]  /*5dc0*/  @!P0 NANOSLEEP.SYNCS 0x989680 ;  /* 0x009896800000895d */ /* 0x010fea0003900000 */
[----:B------:R-:W4:Y:S02]  /*5dd0*/  @!P0 SYNCS.PHASECHK.TRANS64 P0, [R0+URZ+0x138], R3 ;  /* 0x00013803000085a7 */ /* 0x000f2400080010ff */
[----:B-12-4-:R-:W-:Y:S05]  /*5de0*/  @P0 EXIT ;  /* 0x000000000000094d */ /* 0x016fea0003800000 */
[----:B------:R-:W-:Y:S05]  /*5df0*/  BRA `(.L_x_113) ;  /* 0xfffffffc00e87947 */ /* 0x000fea000383ffff */
.L_x_98:
[----:B------:R-:W-:-:S06]  /*5e00*/  UISETP.GE.AND UP0, UPT, UR13, 0x4, UPT ;  /* 0x000000040d00788c */ /* 0x000fcc000bf06270 */
[----:B------:R-:W-:-:S13]  /*5e10*/  PLOP3.LUT P0, PT, PT, PT, UP0, 0x80, 0x8 ;  /* 0x000000000008781c */ /* 0x000fda0003f0f008 */
[----:B------:R-:W-:Y:S05]  /*5e20*/  @!P0 EXIT ;  /* 0x000000000000894d */ /* 0x000fea0003800000 */
[----:B------:R-:W1:Y:S08]  /*5e30*/  S2UR UR4, SR_CgaCtaId ;  /* 0x00000000000479c3 */ /* 0x000e700000008800 */
[----:B------:R-:W-:Y:S01]  /*5e40*/  BAR.SYNC.DEFER_BLOCKING 0x6, 0xa0 ;  /* 0x0182800000007b1d */ /* 0x000fe20000010000 */
[C---:B------:R-:W-:Y:S01]  /*5e50*/  IMAD.SHL.U32 R3, R95.reuse, 0x20, RZ ;  /* 0x000000205f037824 */ /* 0x040fe200078e00ff */
[C---:B------:R-:W-:Y:S01]  /*5e60*/  SHF.L.U32 R37, R95.reuse, 0x10, RZ ;  /* 0x000000105f257819 */ /* 0x040fe200000006ff */
[C---:B------:R-:W-:Y:S01]  /*5e70*/  IMAD.SHL.U32 R94, R95.reuse, 0x4, RZ ;  /* 0x000000045f5e7824 */ /* 0x040fe200078e00ff */
[----:B------:R-:W-:Y:S01]  /*5e80*/  LOP3.LUT R96, R95, 0x60, RZ, 0xc0, !PT ;  /* 0x000000605f607812 */ /* 0x000fe200078ec0ff */
[----:B------:R-:W-:Y:S01]  /*5e90*/  HFMA2 R91, -RZ, RZ, 0, 5.9604644775390625e-08 ;  /* 0x00000001ff5b7431 */ /* 0x000fe200000001ff */
[----:B------:R-:W-:-:S02]  /*5ea0*/  UMOV UR44, 0x400 ;  /* 0x00000400002c7882 */ /* 0x000fc40000000000 */
[----:B------:R-:W2:Y:S01]  /*5eb0*/  LDC.64 R78, c[0x0][0x8b0] ;  /* 0x00022c00ff4e7b82 */ /* 0x000ea20000000a00 */
[----:B------:R-:W-:Y:S01]  /*5ec0*/  LOP3.LUT R5, R3, 0xc0, RZ, 0xc0, !PT ;  /* 0x000000c003057812 */ /* 0x000fe200078ec0ff */
[----:B------:R-:W-:Y:S01]  /*5ed0*/  HFMA2 R89, -RZ, RZ, 0, 0 ;  /* 0x00000000ff597431 */ /* 0x000fe200000001ff */
[----:B------:R-:W-:Y:S01]  /*5ee0*/  LOP3.LUT R93, R95, 0x2, RZ, 0xc0, !PT ;  /* 0x000000025f5d7812 */ /* 0x000fe200078ec0ff */
[----:B------:R-:W-:Y:S01]  /*5ef0*/  IMAD.MOV.U32 R36, RZ, RZ, RZ ;  /* 0x000000ffff247224 */ /* 0x000fe200078e00ff */
[----:B------:R-:W-:Y:S01]  /*5f00*/  LOP3.LUT R94, R5, 0x18, R94, 0xf8, !PT ;  /* 0x00000018055e7812 */ /* 0x000fe200078ef85e */
[----:B------:R-:W-:Y:S01]  /*5f10*/  IMAD.MOV.U32 R87, RZ, RZ, RZ ;  /* 0x000000ffff577224 */ /* 0x000fe200078e00ff */
[----:B------:R-:W-:Y:S01]  /*5f20*/  LOP3.LUT R37, R37, 0x600000, RZ, 0xc0, !PT ;  /* 0x0060000025257812 */ /* 0x000fe200078ec0ff */
[----:B------:R-:W3:Y:S01]  /*5f30*/  LDC.64 R76, c[0x0][0x8a8] ;  /* 0x00022a00ff4c7b82 */ /* 0x000ee20000000a00 */
[----:B------:R-:W-:Y:S01]  /*5f40*/  LOP3.LUT R94, R94, 0xf20, R3, 0xf8, !PT ;  /* 0x00000f205e5e7812 */ /* 0x000fe200078ef803 */
[----:B------:R-:W4:Y:S01]  /*5f50*/  LDCU UR59, c[0x0][0x370] ;  /* 0x00006e00ff3b77ac */ /* 0x000f220008000800 */
[----:B------:R-:W-:-:S02]  /*5f60*/  LOP3.LUT R95, R95, 0x4, RZ, 0xc0, !PT ;  /* 0x000000045f5f7812 */ /* 0x000fc400078ec0ff */
[----:B------:R-:W-:Y:S01]  /*5f70*/  MOV R90, RZ ;  /* 0x000000ff005a7202 */ /* 0x000fe20000000f00 */
[----:B------:R-:W2:Y:S01]  /*5f80*/  LDCU UR43, c[0x0][0xb0c] ;  /* 0x00016180ff2b77ac */ /* 0x000ea20008000800 */
[----:B-1----:R-:W-:Y:S01]  /*5f90*/  ULEA UR44, UR4, UR44, 0x18 ;  /* 0x0000002c042c7291 */ /* 0x002fe2000f8ec0ff */
[----:B------:R-:W1:Y:S03]  /*5fa0*/  LDCU UR39, c[0x0][0xb30] ;  /* 0x00016600ff2777ac */ /* 0x000e660008000800 */
[----:B------:R-:W-:Y:S01]  /*5fb0*/  UIADD3 UR4, UPT, UPT, UR44, 0x400, URZ ;  /* 0x000004002c047890 */ /* 0x000fe2000fffe0ff */
[----:B------:R-:W1:Y:S04]  /*5fc0*/  LDCU.64 UR56, c[0x0][0x888] ;  /* 0x00011100ff3877ac */ /* 0x000e680008000a00 */
[----:B------:R-:W4:Y:S01]  /*5fd0*/  LDS R0, [UR44+0x200] ;  /* 0x0002002cff007984 */ /* 0x000f220008000800 */
[----:B------:R-:W-:Y:S01]  /*5fe0*/  IMAD.U32 R85, RZ, RZ, UR4 ;  /* 0x00000004ff557e24 */ /* 0x000fe2000f8e00ff */
[----:B------:R-:W1:Y:S03]  /*5ff0*/  LDCU.64 UR40, c[0x0][0xb28] ;  /* 0x00016500ff2877ac */ /* 0x000e660008000a00 */
[----:B------:R-:W-:Y:S01]  /*6000*/  IMAD R94, R94, 0x2, R85 ;  /* 0x000000025e5e7824 */ /* 0x000fe200078e0255 */
[----:B------:R-:W1:Y:S03]  /*6010*/  LDCU.64 UR62, c[0x0][0x890] ;  /* 0x00011200ff3e77ac */ /* 0x000e660008000a00 */
[--C-:B------:R-:W-:Y:S01]  /*6020*/  IMAD R93, R93, -0x10, R94.reuse ;  /* 0xfffffff05d5d7824 */ /* 0x100fe200078e025e */
[----:B------:R-:W1:Y:S01]  /*6030*/  LDCU.128 UR52, c[0x0][0xb10] ;  /* 0x00016200ff3477ac */ /* 0x000e620008000c00 */
[----:B------:R-:W-:Y:S01]  /*6040*/  IMAD R92, R95, -0x10, R94 ;  /* 0xfffffff05f5c7824 */ /* 0x000fe200078e025e */
[----:B------:R-:W1:Y:S01]  /*6050*/  LDCU UR58, c[0x0][0x374] ;  /* 0x00006e80ff3a77ac */ /* 0x000e620008000800 */
[----:B------:R-:W-:Y:S01]  /*6060*/  UMOV UR47, URZ ;  /* 0x000000ff002f7c82 */ /* 0x000fe20008000000 */
[----:B------:R-:W-:Y:S01]  /*6070*/  UMOV UR46, URZ ;  /* 0x000000ff002e7c82 */ /* 0x000fe20008000000 */
[----:B-1234-:R-:W-:-:S07]  /*6080*/  IMAD.IADD R37, R0, 0x1, R37 ;  /* 0x0000000100257824 */ /* 0x01efce00078e0225 */
.L_x_157:
[----:B------:R-:W-:Y:S02]  /*6090*/  LEA R3, R87, UR44, 0x3 ;  /* 0x0000002c57037c11 */ /* 0x000fe4000f8e18ff */
[----:B------:R-:W-:Y:S02]  /*60a0*/  SHF.L.U32 R0, R89, 0x1f, RZ ;  /* 0x0000001f59007819 */ /* 0x000fe400000006ff */
[----:B------:R-:W-:Y:S02]  /*60b0*/  LEA R5, R87, UR44, 0x4 ;  /* 0x0000002c57057c11 */ /* 0x000fe4000f8e20ff */
[----:B-1----:R-:W1:Y:S02]  /*60c0*/  SYNCS.PHASECHK.TRANS64.TRYWAIT P0, [R3+URZ+0x150], R0 ;  /* 0x00015000030075a7 */ /* 0x002e6400080011ff */
[----:B-12---:R-:W-:Y:S05]  /*60d0*/  @!P0 BRA `(.L_x_114) ;  /* 0x0000005000508947 */ /* 0x006fea0003800000 */
.L_x_232:
        /* <DEDUP_REMOVED lines=11> */
[----:B------:R-:W-:Y:S01]  /*6190*/  PLOP3.LUT P0, PT, PT, PT, UP1, 0x80, 0x8 ;  /* 0x000000000008781c */ /* 0x000fe20003f0f018 */
[----:B------:R-:W-:Y:S11]  /*61a0*/  UP2UR UR61, UPR, URZ, 0x2 ;  /* 0x00000002ff3d7883 */ /* 0x000ff60008000000 */
[----:B------:R-:W-:Y:S01]  /*61b0*/  @!UPT UIADD3 URZ, UPT, UPT, URZ, URZ, URZ ;  /* 0x000000fffffff290 */ /* 0x000fe2000fffe0ff */
[----:B-1----:R-:W-:Y:S02]  /*61c0*/  @P0 SHF.R.U32.HI R0, RZ, 0x10, R5 ;  /* 0x00000010ff000819 */ /* 0x002fe40000011605 */
        /* <DEDUP_REMOVED lines=12> */
[----:B------:R-:W2:Y:S01]  /*6290*/  LDCU UR12, c[0x0][0xb20] ;  /* 0x00016400ff0c77ac */ /* 0x000ea20008000800 */
[----:B------:R-:W-:Y:S02]  /*62a0*/  UIMAD.WIDE.U32 UR4, UR58, UR55, URZ ;  /* 0x000000373a0472a5 */ /* 0x000fe4000f8e00ff */
[----:B------:R-:W-:Y:S02]  /*62b0*/  UIMAD.WIDE.U32 UR6, UR59, UR52, URZ ;  /* 0x000000343b0672a5 */ /* 0x000fe4000f8e00ff */
[----:B------:R-:W-:Y:S02]  /*62c0*/  UISETP.NE.AND UP0, UPT, UR54, 0x1, UPT ;  /* 0x000000013600788c */ /* 0x000fe4000bf05270 */
[----:B------:R-:W-:Y:S02]  /*62d0*/  UIMAD.WIDE.U32 UR8, UR37, UR55, URZ ;  /* 0x00000037250872a5 */ /* 0x000fe4000f8e00ff */
[----:B------:R-:W-:Y:S02]  /*62e0*/  UIMAD.WIDE.U32 UR10, UR38, UR52, URZ ;  /* 0x00000034260a72a5 */ /* 0x000fe4000f8e00ff */
[----:B------:R-:W-:Y:S02]  /*62f0*/  UISETP.NE.AND UP1, UPT, UR43, 0x1, UPT ;  /* 0x000000012b00788c */ /* 0x000fe4000bf25270 */
[----:B------:R-:W-:Y:S01]  /*6300*/  UISETP.NE.AND UP2, UPT, UR42, 0x1, UPT ;  /* 0x000000012a00788c */ /* 0x000fe2000bf45270 */
[----:B------:R-:W-:Y:S02]  /*6310*/  UMOV UR4, UR5 ;  /* 0x0000000500047c82 */ /* 0x000fe40008000000 */
[----:B--2---:R-:W-:Y:S03]  /*6320*/  USHF.R.U32.HI UR5, URZ, UR12, UR4 ;  /* 0x0000000cff057299 */ /* 0x004fe60008011604 */
[----:B------:R-:W-:Y:S02]  /*6330*/  UMOV UR4, UR7 ;  /* 0x0000000700047c82 */ /* 0x000fe40008000000 */
[----:B------:R-:W-:Y:S02]  /*6340*/  USHF.R.U32.HI UR7, URZ, UR53, UR4 ;  /* 0x00000035ff077299 */ /* 0x000fe40008011604 */
[----:B------:R-:W-:Y:S02]  /*6350*/  USEL UR4, UR58, UR5, !UP0 ;  /* 0x000000053a047287 */ /* 0x000fe4000c000000 */
[----:B------:R-:W-:Y:S01]  /*6360*/  USEL UR7, UR59, UR7, !UP1 ;  /* 0x000000073b077287 */ /* 0x000fe2000c800000 */
[----:B------:R-:W-:Y:S01]  /*6370*/  UMOV UR5, UR9 ;  /* 0x0000000900057c82 */ /* 0x000fe20008000000 */
[----:B------:R-:W-:Y:S02]  /*6380*/  UIMAD.WIDE.U32 UR8, UR4, UR40, URZ ;  /* 0x00000028040872a5 */ /* 0x000fe4000f8e00ff */
[----:B------:R-:W-:Y:S03]  /*6390*/  USHF.R.U32.HI UR6, URZ, UR12, UR5 ;  /* 0x0000000cff067299 */ /* 0x000fe60008011605 */
[----:B------:R-:W-:Y:S01]  /*63a0*/  UMOV UR5, UR11 ;  /* 0x0000000b00057c82 */ /* 0x000fe20008000000 */
[----:B------:R-:W-:Y:S02]  /*63b0*/  UIMAD.WIDE.U32 UR10, UR7, UR40, URZ ;  /* 0x00000028070a72a5 */ /* 0x000fe4000f8e00ff */
[----:B------:R-:W-:Y:S02]  /*63c0*/  USHF.R.U32.HI UR12, URZ, UR53, UR5 ;  /* 0x00000035ff0c7299 */ /* 0x000fe40008011605 */
[----:B------:R-:W-:Y:S01]  /*63d0*/  USEL UR6, UR37, UR6, !UP0 ;  /* 0x0000000625067287 */ /* 0x000fe2000c000000 */
[----:B------:R-:W-:Y:S02]  /*63e0*/  UMOV UR5, UR9 ;  /* 0x0000000900057c82 */ /* 0x000fe40008000000 */
[----:B------:R-:W-:Y:S01]  /*63f0*/  UMOV UR10, UR11 ;  /* 0x0000000b000a7c82 */ /* 0x000fe20008000000 */
[----:B------:R-:W-:Y:S02]  /*6400*/  @UP2 USHF.R.U32.HI UR4, URZ, UR41, UR5 ;  /* 0x00000029ff042299 */ /* 0x000fe40008011605 */
[----:B------:R-:W-:Y:S02]  /*6410*/  @UP2 USHF.R.U32.HI UR7, URZ, UR41, UR10 ;  /* 0x00000029ff072299 */ /* 0x000fe4000801160a */
[----:B------:R-:W-:Y:S02]  /*6420*/  UIMAD UR4, UR42, UR4, URZ ;  /* 0x000000042a0472a4 */ /* 0x000fe4000f8e02ff */
        /* <DEDUP_REMOVED lines=8> */
[----:B------:R-:W-:Y:S02]  /*64b0*/  USEL UR11, UR6, UR4, !UP2 ;  /* 0x00000004060b7287 */ /* 0x000fe4000d000000 */
[----:B------:R-:W-:Y:S02]  /*64c0*/  UIADD3 UR8, UPT, UPT, -UR5, URZ, URZ ;  /* 0x000000ff05087290 */ /* 0x000fe4000fffe1ff */
[----:B------:R-:W-:Y:S01]  /*64d0*/  UIADD3 UR10, UPT, UPT, -UR11, URZ, URZ ;  /* 0x000000ff0b0a7290 */ /* 0x000fe2000fffe1ff */
[----:B------:R-:W-:Y:S01]  /*64e0*/  @!UP0 UMOV UR4, UR9 ;  /* 0x0000000900048c82 */ /* 0x000fe20008000000 */
[----:B------:R-:W-:Y:S02]  /*64f0*/  UIADD3 UR9, UPT, UPT, -UR6, URZ, URZ ;  /* 0x000000ff06097290 */ /* 0x000fe4000fffe1ff */
[----:B------:R-:W-:Y:S02]  /*6500*/  @!UP0 USHF.R.U32.HI UR4, URZ, UR41, UR4 ;  /* 0x00000029ff048299 */ /* 0x000fe40008011604 */
[----:B------:R-:W-:Y:S02]  /*6510*/  UIMAD UR10, UR42, UR10, UR6 ;  /* 0x0000000a2a0a72a4 */ /* 0x000fe4000f8e0206 */
[----:B------:R-:W-:Y:S04]  /*6520*/  @!UP0 USEL UR4, UR5, UR4, !UP2 ;  /* 0x0000000405048287 */ /* 0x000fe8000d000000 */
[----:B------:R-:W-:Y:S02]  /*6530*/  @!UP0 UIMAD UR10, UR7, UR10, UR4 ;  /* 0x0000000a070a82a4 */ /* 0x000fe4000f8e0204 */
[----:B------:R-:W-:Y:S02]  /*6540*/  @!UP0 UIADD3 UR11, UPT, UPT, UR11, -UR4, URZ ;  /* 0x800000040b0b8290 */ /* 0x000fe4000fffe0ff */
[----:B------:R-:W-:Y:S02]  /*6550*/  UIMAD UR7, UR43, UR8, UR38 ;  /* 0x000000082b0772a4 */ /* 0x000fe4000f8e0226 */
[----:B------:R-:W-:Y:S02]  /*6560*/  @!UP0 UIMAD UR6, UR11, UR42, UR5 ;  /* 0x0000002a0b0682a4 */ /* 0x000fe4000f8e0205 */
[----:B------:R-:W-:Y:S01]  /*6570*/  UIMAD UR4, UR54, UR9, UR37 ;  /* 0x00000009360472a4 */ /* 0x000fe2000f8e0225 */
[----:B------:R-:W-:Y:S02]  /*6580*/  @!UP0 UMOV UR5, UR10 ;  /* 0x0000000a00058c82 */ /* 0x000fe40008000000 */
[----:B------:R-:W-:Y:S02]  /*6590*/  UIMAD UR38, UR5, UR43, UR7 ;  /* 0x0000002b052672a4 */ /* 0x000fe4000f8e0207 */
[----:B------:R-:W-:Y:S11]  /*65a0*/  UIMAD UR37, UR6, UR54, UR4 ;  /* 0x00000036062572a4 */ /* 0x000ff6000f8e0204 */
[----:B------:R-:W-:Y:S01]  /*65b0*/  @!UPT UIADD3 URZ, UPT, UPT, URZ, URZ, URZ ;  /* 0x000000fffffff290 */ /* 0x000fe2000fffe0ff */
.L_x_115:
[----:B------:R-:W-:Y:S01]  /*65c0*/  UISETP.NE.AND UP0, UPT, UR39, 0x1, UPT ;  /* 0x000000012700788c */ /* 0x000fe2000bf05270 */
[----:B------:R-:W-:Y:S01]  /*65d0*/  LOP3.LUT P0, RZ, R85, 0x1b0, RZ, 0xc0, !PT ;  /* 0x000001b055ff7812 */ /* 0x000fe2000780c0ff */
[----:B------:R-:W-:Y:S01]  /*65e0*/  USHF.L.U32 UR50, UR16, 0x7, URZ ;  /* 0x0000000710327899 */ /* 0x000fe200080006ff */
[----:B------:R-:W-:Y:S01]  /*65f0*/  BSSY.RECONVERGENT B6, `(.L_x_116) ;  /* 0x0000034000067945 */ /* 0x000fe20003800200 */
[----:B------:R-:W-:Y:S01]  /*6600*/  USHF.L.U32 UR49, UR20, 0x7, URZ ;  /* 0x0000000714317899 */ /* 0x000fe200080006ff */
[----:B------:R-:W-:Y:S06]  /*6610*/  IADD3 R87, PT, PT, R87, 0x1, RZ ;  /* 0x0000000157577810 */ /* 0x000fec0007ffe0ff */
[----:B------:R-:W2:Y:S01]  /*6620*/  @!UP0 LDCU.128 UR12, c[0x0][0xb10] ;  /* 0x00016200ff0c87ac */ /* 0x000ea20008000c00 */
[----:B------:R-:W3:Y:S01]  /*6630*/  @!UP0 LDCU UR5, c[0x0][0xb0c] ;  /* 0x00016180ff0587ac */ /* 0x000ee20008000800 */
[----:B------:R-:W4:Y:S01]  /*6640*/  @!UP0 LDCU UR10, c[0x0][0xb20] ;  /* 0x00016400ff0a87ac */ /* 0x000f220008000800 */
[----:B--2---:R-:W-:Y:S02]  /*6650*/  UIMAD.WIDE.U32 UR8, UR38, UR12, URZ ;  /* 0x0000000c260872a5 */ /* 0x004fe4000f8e00ff */
[----:B------:R-:W-:Y:S02]  /*6660*/  UIMAD.WIDE.U32 UR6, UR37, UR15, URZ ;  /* 0x0000000f250672a5 */ /* 0x000fe4000f8e00ff */
[----:B------:R-:W-:Y:S03]  /*6670*/  @!UP0 UISETP.NE.AND UP1, UPT, UR14, 0x1, UPT ;  /* 0x000000010e00888c */ /* 0x000fe6000bf25270 */
[----:B------:R-:W-:Y:S01]  /*6680*/  @!UP0 UMOV UR4, UR9 ;  /* 0x0000000900048c82 */ /* 0x000fe20008000000 */
[----:B---3--:R-:W-:Y:S02]  /*6690*/  @!UP0 UISETP.NE.AND UP2, UPT, UR5, 0x1, UPT ;  /* 0x000000010500888c */ /* 0x008fe4000bf45270 */
[----:B------:R-:W-:Y:S01]  /*66a0*/  @!UP0 USHF.R.U32.HI UR4, URZ, UR13, UR4 ;  /* 0x0000000dff048299 */ /* 0x000fe20008011604 */
[----:B------:R-:W-:Y:S02]  /*66b0*/  @!UP0 UMOV UR6, UR7 ;  /* 0x0000000700068c82 */ /* 0x000fe40008000000 */
[----:B----4-:R-:W-:Y:S02]  /*66c0*/  @!UP0 USHF.R.U32.HI UR6, URZ, UR10, UR6 ;  /* 0x0000000aff068299 */ /* 0x010fe40008011606 */
[----:B------:R-:W-:Y:S02]  /*66d0*/  @!UP0 USEL UR7, UR38, UR4, !UP2 ;  /* 0x0000000426078287 */ /* 0x000fe4000d000000 */
[----:B------:R-:W-:Y:S04]  /*66e0*/  @!UP0 USEL UR6, UR37, UR6, !UP1 ;  /* 0x0000000625068287 */ /* 0x000fe8000c800000 */
[----:B------:R-:W-:Y:S02]  /*66f0*/  @!UP0 UIADD3 UR4, UPT, UPT, -UR7, UR6, URZ ;  /* 0x0000000607048290 */ /* 0x000fe4000fffe1ff */
[----:B------:R-:W-:Y:S02]  /*6700*/  @!UP0 UIADD3 UR6, UPT, UPT, UR7, -UR6, URZ ;  /* 0x8000000607068290 */ /* 0x000fe4000fffe0ff */
[----:B------:R-:W-:Y:S02]  /*6710*/  @!UP0 UIMAD UR38, UR4, UR5, UR38 ;  /* 0x00000005042682a4 */ /* 0x000fe4000f8e0226 */
[----:B------:R-:W-:Y:S01]  /*6720*/  @!UP0 UIMAD UR37, UR6, UR14, UR37 ;  /* 0x0000000e062582a4 */ /* 0x000fe2000f8e0225 */
[----:B------:R-:W-:Y:S11]  /*6730*/  @!P0 BRA `(.L_x_117) ;  /* 0x00000000007c8947 */ /* 0x000ff60003800000 */
[----:B------:R-:W2:Y:S01]  /*6740*/  LDCU.64 UR8, c[0x4][0x80] ;  /* 0x01001000ff0877ac */ /* 0x000ea20008000a00 */
[----:B------:R-:W-:Y:S01]  /*6750*/  MOV R2, 0x0 ;  /* 0x0000000000027802 */ /* 0x000fe20000000f00 */
[----:B------:R-:W-:Y:S02]  /*6760*/  HFMA2 R12, -RZ, RZ, 0, 5.9604644775390625e-08 ;  /* 0x00000001ff0c7431 */ /* 0x000fe400000001ff */
[----:B------:R-:W-:Y:S01]  /*6770*/  IMAD.MOV.U32 R8, RZ, RZ, 0x70 ;  /* 0x00000070ff087424 */ /* 0x000fe200078e00ff */
[----:B------:R3:W4:Y:S01]  /*6780*/  LDC.64 R14, c[0x4][R2] ;  /* 0x01000000020e7b82 */ /* 0x0007220000000a00 */
[----:B------:R-:W1:Y:S01]  /*6790*/  LDCU.64 UR6, c[0x4][0x88] ;  /* 0x01001100ff0677ac */ /* 0x000e620008000a00 */
[----:B------:R-:W-:Y:S01]  /*67a0*/  IMAD.MOV.U32 R13, RZ, RZ, RZ ;  /* 0x000000ffff0d7224 */ /* 0x000fe200078e00ff */
[----:B------:R-:W1:Y:S01]  /*67b0*/  LDCU.64 UR4, c[0x4][0x8] ;  /* 0x01000100ff0477ac */ /* 0x000e620008000a00 */
[----:B--2---:R-:W-:Y:S01]  /*67c0*/  MOV R5, UR9 ;  /* 0x0000000900057c02 */ /* 0x004fe20008000f00 */
[----:B------:R-:W-:Y:S01]  /*67d0*/  IMAD.U32 R4, RZ, RZ, UR8 ;  /* 0x00000008ff047e24 */ /* 0x000fe2000f8e00ff */
[----:B-1----:R-:W-:Y:S01]  /*67e0*/  MOV R7, UR7 ;  /* 0x0000000700077c02 */ /* 0x002fe20008000f00 */
[----:B------:R-:W-:Y:S01]  /*67f0*/  IMAD.U32 R6, RZ, RZ, UR6 ;  /* 0x00000006ff067e24 */ /* 0x000fe2000f8e00ff */
[----:B------:R-:W-:Y:S01]  /*6800*/  MOV R11, UR5 ;  /* 0x00000005000b7c02 */ /* 0x000fe20008000f00 */
[----:B------:R-:W-:Y:S02]  /*6810*/  IMAD.U32 R10, RZ, RZ, UR4 ;  /* 0x00000004ff0a7e24 */ /* 0x000fe4000f8e00ff */
[----:B------:R-:W-:Y:S07]  /*6820*/  LEPC R20, `(.L_x_118) ;  /* 0x000000001014794e */ /* 0x000fee0000000000 */
[----:B---345:R-:W-:Y:S05]  /*6830*/  CALL.ABS.NOINC R14 ;  /* 0x000000000e007343 */ /* 0x038fea0003c00000 */
.L_x_118:
[----:B------:R-:W1:Y:S01]  /*6840*/  LDCU.64 UR8, c[0x4][0x80] ;  /* 0x01001000ff0877ac */ /* 0x000e620008000a00 */
[----:B------:R-:W2:Y:S01]  /*6850*/  LDC.64 R2, c[0x4][R2] ;  /* 0x0100000002027b82 */ /* 0x000ea20000000a00 */
[----:B------:R-:W-:Y:S02]  /*6860*/  HFMA2 R12, -RZ, RZ, 0, 5.9604644775390625e-08 ;  /* 0x00000001ff0c7431 */ /* 0x000fe400000001ff */
[----:B------:R-:W-:Y:S02]  /*6870*/  IMAD.MOV.U32 R8, RZ, RZ, 0x70 ;  /* 0x00000070ff087424 */ /* 0x000fe400078e00ff */
[----:B------:R-:W-:Y:S01]  /*6880*/  IMAD.MOV.U32 R13, RZ, RZ, RZ ;  /* 0x000000ffff0d7224 */ /* 0x000fe200078e00ff */
[----:B------:R-:W3:Y:S01]  /*6890*/  LDCU.64 UR6, c[0x4][0x88] ;  /* 0x01001100ff0677ac */ /* 0x000ee20008000a00 */
[----:B------:R-:W4:Y:S01]  /*68a0*/  LDCU.64 UR4, c[0x4][0x8] ;  /* 0x01000100ff0477ac */ /* 0x000f220008000a00 */
[----:B-1----:R-:W-:Y:S02]  /*68b0*/  MOV R4, UR8 ;  /* 0x0000000800047c02 */ /* 0x002fe40008000f00 */
[----:B------:R-:W-:Y:S02]  /*68c0*/  MOV R5, UR9 ;  /* 0x0000000900057c02 */ /* 0x000fe40008000f00 */
[----:B---3--:R-:W-:Y:S01]  /*68d0*/  MOV R7, UR7 ;  /* 0x0000000700077c02 */ /* 0x008fe20008000f00 */
[----:B------:R-:W-:Y:S01]  /*68e0*/  IMAD.U32 R6, RZ, RZ, UR6 ;  /* 0x00000006ff067e24 */ /* 0x000fe2000f8e00ff */
[----:B----4-:R-:W-:Y:S01]  /*68f0*/  MOV R11, UR5 ;  /* 0x00000005000b7c02 */ /* 0x010fe20008000f00 */
[----:B------:R-:W-:Y:S02]  /*6900*/  IMAD.U32 R10, RZ, RZ, UR4 ;  /* 0x00000004ff0a7e24 */ /* 0x000fe4000f8e00ff */
[----:B------:R-:W-:Y:S07]  /*6910*/  LEPC R20, `(.L_x_117) ;  /* 0x000000001014794e */ /* 0x000fee0000000000 */
[----:B--2---:R-:W-:Y:S05]  /*6920*/  CALL.ABS.NOINC R2 ;  /* 0x0000000002007343 */ /* 0x004fea0003c00000 */
.L_x_117:
[----:B------:R-:W-:Y:S05]  /*6930*/  BSYNC.RECONVERGENT B6 ;  /* 0x0000000000067941 */ /* 0x000fea0003800200 */
.L_x_116:
[----:B------:R-:W-:Y:S01]  /*6940*/  R2UR UR4, R84 ;  /* 0x00000000540472ca */ /* 0x000fe200000e0000 */
[----:B------:R-:W-:Y:S01]  /*6950*/  UISETP.NE.U32.AND UP0, UPT, UR62, URZ, UPT ;  /* 0x000000ff3e00728c */ /* 0x000fe2000bf05070 */
[----:B------:R-:W-:Y:S02]  /*6960*/  ISETP.NE.U32.AND P4, PT, R78, RZ, PT ;  /* 0x000000ff4e00720c */ /* 0x000fe40003f85070 */
[----:B------:R-:W-:Y:S01]  /*6970*/  ISETP.NE.U32.AND P2, PT, RZ, UR56, PT ;  /* 0x00000038ff007c0c */ /* 0x000fe2000bf45070 */
[----:B------:R-:W-:Y:S01]  /*6980*/  UISETP.NE.AND.EX UP1, UPT, UR63, URZ, UPT, UP0 ;  /* 0x000000ff3f00728c */ /* 0x000fe2000bf25300 */
[----:B------:R-:W-:Y:S01]  /*6990*/  ISETP.NE.AND.EX P4, PT, R79, RZ, PT, P4 ;  /* 0x000000ff4f00720c */ /* 0x000fe20003f85340 */
[----:B------:R-:W-:Y:S01]  /*69a0*/  UPLOP3.LUT UP0, UPT, UPT, UPT, UPT, 0x40, 0x4 ;  /* 0x000000000004789c */ /* 0x000fe20003f0e870 */
[----:B------:R-:W-:Y:S05]  /*69b0*/  ISETP.NE.AND.EX P2, PT, RZ, UR57, PT, P2 ;  /* 0x00000039ff007c0c */ /* 0x000fea000bf45320 */
[----:B------:R-:W-:Y:S06]  /*69c0*/  UISETP.NE.AND UP2, UPT, UR4, URZ, UPT ;  /* 0x000000ff0400728c */ /* 0x000fec000bf45270 */
[----:B------:R-:W-:Y:S05]  /*69d0*/  PLOP3.LUT P1, PT, PT, PT, UP2, 0x80, 0x8 ;  /* 0x000000000008781c */ /* 0x000fea0003f2f028 */
[----:B------:R-:W-:Y:S06]  /*69e0*/  @UP2 UPLOP3.LUT UP0, UPT, UPT, UPT, UP1, 0x80, 0x8 ;  /* 0x000000000008289c */ /* 0x000fec0003f0f010 */
[----:B------:R-:W-:Y:S01]  /*69f0*/  PLOP3.LUT P0, PT, PT, PT, UP0, 0x80, 0x8 ;  /* 0x000000000008781c */ /* 0x000fe20003f0f008 */
[----:B------:R-:W-:Y:S01]  /*6a00*/  @!UPT UIADD3 URZ, UPT, UPT, URZ, URZ, URZ ;  /* 0x000000fffffff290 */ /* 0x000fe2000fffe0ff */
[----:B------:R-:W-:Y:S11]  /*6a10*/  BRA.U !UP1, `(.L_x_119) ;  /* 0x00000001093c7547 */ /* 0x000ff6000b800000 */
[----:B------:R-:W-:Y:S01]  /*6a20*/  UISETP.NE.U32.AND UP0, UPT, UR56, URZ, UPT ;  /* 0x000000ff3800728c */ /* 0x000fe2000bf05070 */
[----:B-1----:R-:W-:Y:S01]  /*6a30*/  HFMA2 R0, -RZ, RZ, 0, 5.9604644775390625e-08 ;  /* 0x00000001ff007431 */ /* 0x002fe200000001ff */
[----:B------:R-:W1:Y:S01]  /*6a40*/  LDCU.64 UR8, c[0x0][0x358] ;  /* 0x00006b00ff0877ac */ /* 0x000e620008000a00 */
[----:B------:R-:W-:Y:S01]  /*6a50*/  IMAD.MOV.U32 R80, RZ, RZ, 0x1 ;  /* 0x00000001ff507424 */ /* 0x000fe200078e00ff */
[----:B------:R-:W-:Y:S06]  /*6a60*/  UISETP.NE.AND.EX UP0, UPT, UR57, URZ, UPT, UP0 ;  /* 0x000000ff3900728c */ /* 0x000fec000bf05300 */
[----:B------:R-:W-:Y:S05]  /*6a70*/  PLOP3.LUT P3, PT, PT, PT, UP0, 0x80, 0x8 ;  /* 0x000000000008781c */ /* 0x000fea0003f6f008 */
[----:B------:R-:W2:Y:S01]  /*6a80*/  @UP0 LDCU.64 UR4, c[0x0][0x888] ;  /* 0x00011100ff0407ac */ /* 0x000ea20008000a00 */
[----:B------:R-:W-:Y:S07]  /*6a90*/  @UP0 UIMAD UR6, UR36, UR62, URZ ;  /* 0x0000003e240602a4 */ /* 0x000fee000f8e02ff */
[----:B------:R-:W-:Y:S01]  /*6aa0*/  @!P3 PRMT R80, R0, 0x7610, R80 ;  /* 0x000076100050b816 */ /* 0x000fe20000000050 */
[----:B--2---:R-:W-:Y:S06]  /*6ab0*/  @UP0 UIMAD.WIDE UR4, UR6, 0x4, UR4 ;  /* 0x00000004060408a5 */ /* 0x004fec000f8e0204 */
[----:B------:R-:W-:Y:S01]  /*6ac0*/  IMAD.U32 R2, RZ, RZ, UR4 ;  /* 0x00000004ff027e24 */ /* 0x000fe2000f8e00ff */
[----:B------:R-:W-:Y:S04]  /*6ad0*/  MOV R3, UR5 ;  /* 0x0000000500037c02 */ /* 0x000fe80008000f00 */
[----:B------:R-:W2:Y:S01]  /*6ae0*/  @!UP0 LDCU UR4, c[0x0][0x880] ;  /* 0x00011000ff0487ac */ /* 0x000ea20008000800 */
[----:B-1---5:R3:W5:Y:S02]  /*6af0*/  @P3 LDG.E R41, desc[UR8][R2.64] ;  /* 0x0000000802293981 */ /* 0x022764000c1e1900 */
[----:B--23--:R-:W-:Y:S02]  /*6b00*/  @!P3 IMAD.U32 R41, RZ, RZ, UR4 ;  /* 0x00000004ff29be24 */ /* 0x00cfe4000f8e00ff */
.L_x_119:
[----:B------:R-:W-:Y:S05]  /*6b10*/  @!P4 BRA `(.L_x_120) ;  /* 0x000000000024c947 */ /* 0x000fea0003800000 */
[----:B------:R-:W-:Y:S01]  /*6b20*/  ISETP.NE.U32.AND P3, PT, R76, RZ, PT ;  /* 0x000000ff4c00720c */ /* 0x000fe20003f65070 */
[----:B------:R-:W2:Y:S03]  /*6b30*/  LDCU.64 UR4, c[0x0][0x358] ;  /* 0x00006b00ff0477ac */ /* 0x000ea60008000a00 */
[----:B------:R-:W-:Y:S11]  /*6b40*/  ISETP.NE.AND.EX P3, PT, R77, RZ, PT, P3 ;  /* 0x000000ff4d00720c */ /* 0x000ff60003f65330 */
[----:B------:R-:W-:Y:S02]  /*6b50*/  @!UPT UIADD3 URZ, UPT, UPT, URZ, URZ, URZ ;  /* 0x000000fffffff290 */ /* 0x000fe4000fffe0ff */
[----:B------:R-:W3:Y:S01]  /*6b60*/  @P3 LDC.64 R2, c[0x0][0x8a8] ;  /* 0x00022a00ff023b82 */ /* 0x000ee20000000a00 */
[----:B-1----:R-:W-:Y:S04]  /*6b70*/  @P3 IMAD R0, R78, UR36, RZ ;  /* 0x000000244e003c24 */ /* 0x002fe8000f8e02ff */
[----:B---3--:R-:W-:Y:S05]  /*6b80*/  @P3 IMAD.WIDE R2, R0, 0x4, R2 ;  /* 0x0000000400023825 */ /* 0x008fea00078e0202 */
[----:B--2--5:R2:W5:Y:S02]  /*6b90*/  @P3 LDG.E R38, desc[UR4][R2.64] ;  /* 0x0000000402263981 */ /* 0x024564000c1e1900 */
[----:B--2---:R-:W3:Y:S02]  /*6ba0*/  @!P3 LDC R38, c[0x0][0x8a0] ;  /* 0x00022800ff26bb82 */ /* 0x004ee40000000800 */
.L_x_120:
[----:B-----5:R-:W-:Y:S01]  /*6bb0*/  FSETP.NEU.AND P3, PT, R41, RZ, PT ;  /* 0x000000ff2900720b */ /* 0x020fe20003f6d000 */
[----:B------:R-:W-:Y:S01]  /*6bc0*/  BSSY B1, `(.L_x_121) ;  /* 0x0000039000017945 */ /* 0x000fe20003800000 */
[----:B------:R-:W-:Y:S01]  /*6bd0*/  SEL R5, RZ, 0xffffffff, P2 ;  /* 0xffffffffff057807 */ /* 0x000fe20001000000 */
[----:B------:R-:W-:Y:S01]  /*6be0*/  IMAD.MOV.U32 R46, RZ, RZ, 0x1 ;  /* 0x00000001ff2e7424 */ /* 0x000fe200078e00ff */
[----:B------:R-:W-:Y:S01]  /*6bf0*/  @P1 LOP3.LUT P2, RZ, R80, 0xff, RZ, 0xc0, !PT ;  /* 0x000000ff50ff1812 */ /* 0x000fe2000784c0ff */
[C---:B------:R-:W-:Y:S01]  /*6c00*/  IMAD R39, R36.reuse, 0x80, R37 ;  /* 0x0000008024277824 */ /* 0x040fe200078e0225 */
[----:B-1----:R-:W-:Y:S01]  /*6c10*/  @P1 SEL R0, RZ, 0xffffffff, P3 ;  /* 0xffffffffff001807 */ /* 0x002fe20001800000 */
[----:B------:R-:W-:Y:S01]  /*6c20*/  IMAD R88, R95, -0x10, R93 ;  /* 0xfffffff05f587824 */ /* 0x000fe200078e025d */
[----:B------:R-:W-:Y:S01]  /*6c30*/  LOP3.LUT R91, R91, 0x1, RZ, 0x3c, !PT ;  /* 0x000000015b5b7812 */ /* 0x000fe200078e3cff */
[----:B------:R-:W-:Y:S01]  /*6c40*/  IMAD.MOV.U32 R47, RZ, RZ, RZ ;  /* 0x000000ffff2f7224 */ /* 0x000fe200078e00ff */
[----:B------:R-:W-:Y:S02]  /*6c50*/  @P0 SEL R0, R5, R0, !P2 ;  /* 0x0000000005000207 */ /* 0x000fe40005000000 */
[----:B------:R-:W-:Y:S02]  /*6c60*/  CS2R R74, SRZ ;  /* 0x00000000004a7805 */ /* 0x000fe4000001ff00 */
[----:B------:R-:W-:Y:S02]  /*6c70*/  LEA R98, R36, UR44, 0x3 ;  /* 0x0000002c24627c11 */ /* 0x000fe4000f8e18ff */
[----:B------:R-:W-:Y:S02]  /*6c80*/  CS2R R72, SRZ ;  /* 0x0000000000487805 */ /* 0x000fe4000001ff00 */
[----:B------:R-:W-:Y:S02]  /*6c90*/  @P1 LOP3.LUT R0, R0, 0x1, RZ, 0xc0, !PT ;  /* 0x0000000100001812 */ /* 0x000fe400078ec0ff */
[----:B------:R-:W-:Y:S02]  /*6ca0*/  CS2R R66, SRZ ;  /* 0x0000000000427805 */ /* 0x000fe4000001ff00 */
[----:B------:R-:W-:Y:S02]  /*6cb0*/  SHF.L.U32 R3, R90, 0x1f, RZ ;  /* 0x0000001f5a037819 */ /* 0x000fe400000006ff */
[----:B------:R-:W-:Y:S02]  /*6cc0*/  CS2R R64, SRZ ;  /* 0x0000000000407805 */ /* 0x000fe4000001ff00 */
[----:B------:R-:W-:Y:S02]  /*6cd0*/  ISETP.NE.U32.OR P5, PT, R0, 0x1, !P1 ;  /* 0x000000010000780c */ /* 0x000fe40004fa5470 */
[----:B------:R-:W-:Y:S02]  /*6ce0*/  CS2R R58, SRZ ;  /* 0x00000000003a7805 */ /* 0x000fe4000001ff00 */
[----:B------:R-:W-:Y:S02]  /*6cf0*/  PLOP3.LUT P2, PT, PT, PT, UP1, 0x80, 0x8 ;  /* 0x000000000008781c */ /* 0x000fe40003f4f018 */
[----:B------:R-:W-:Y:S02]  /*6d00*/  CS2R R56, SRZ ;  /* 0x0000000000387805 */ /* 0x000fe4000001ff00 */
[----:B------:R-:W-:Y:S02]  /*6d10*/  LOP3.LUT P4, R86, R80, 0xff, RZ, 0xc0, !PT ;  /* 0x000000ff50567812 */ /* 0x000fe4000788c0ff */
[----:B------:R-:W-:Y:S02]  /*6d20*/  CS2R R50, SRZ ;  /* 0x0000000000327805 */ /* 0x000fe4000001ff00 */
[----:B------:R-:W-:Y:S02]  /*6d30*/  SEL R0, RZ, 0xffffffff, P3 ;  /* 0xffffffffff007807 */ /* 0x000fe40001800000 */
[----:B------:R-:W-:Y:S02]  /*6d40*/  CS2R R48, SRZ ;  /* 0x0000000000307805 */ /* 0x000fe4000001ff00 */
[----:B------:R-:W-:Y:S02]  /*6d50*/  P2R R97, PR, RZ, 0x20 ;  /* 0x00000020ff617803 */ /* 0x000fe40000000000 */
[----:B------:R-:W-:Y:S02]  /*6d60*/  @P5 SHF.L.U32 R2, R91, 0x1f, RZ ;  /* 0x0000001f5b025819 */ /* 0x000fe400000006ff */
[----:B------:R-:W-:Y:S02]  /*6d70*/  @P2 SEL R0, R5, R0, !P4 ;  /* 0x0000000005002207 */ /* 0x000fe40006000000 */
[----:B------:R-:W1:Y:S02]  /*6d80*/  @P5 SYNCS.PHASECHK.TRANS64.TRYWAIT P1, [UR44+0x100], R2 ;  /* 0x00010002ff0055a7 */ /* 0x000e64000802112c */
[----:B------:R-:W-:Y:S04]  /*6d90*/  LOP3.LUT R0, R0, 0x1, RZ, 0xc0, !PT ;  /* 0x0000000100007812 */ /* 0x000fe800078ec0ff */
[----:B------:R-:W-:Y:S04]  /*6da0*/  ISETP.NE.U32.AND P2, PT, R0, 0x1, PT ;  /* 0x000000010000780c */ /* 0x000fe80003f45070 */
[----:B------:R-:W-:Y:S01]  /*6db0*/  P2R R60, PR, RZ, 0x4 ;  /* 0x00000004ff3c7803 */ /* 0x000fe20000000000 */
[----:B------:R2:W4:Y:S01]  /*6dc0*/  SYNCS.PHASECHK.TRANS64.TRYWAIT P0, [R98+URZ+0x170], R3 ;  /* 0x00017003620075a7 */ /* 0x00052200080011ff */
[----:B-1----:R-:W-:Y:S01]  /*6dd0*/  @P5 SEL R46, RZ, 0x1, !P1 ;  /* 0x00000001ff2e5807 */ /* 0x002fe20004800000 */
[----:B--2---:R-:W-:Y:S06]  /*6de0*/  @!P5 BRA `(.L_x_122) ;  /* 0x000000000058d947 */ /* 0x004fec0003800000 */
[----:B------:R-:W-:Y:S01]  /*6df0*/  IMAD.MOV.U32 R75, RZ, RZ, RZ ;  /* 0x000000ffff4b7224 */ /* 0x000fe200078e00ff */
[----:B------:R-:W-:Y:S01]  /*6e00*/  ISETP.NE.AND P1, PT, R46, RZ, PT ;  /* 0x000000ff2e00720c */ /* 0x000fe20003f25270 */
[----:B------:R-:W-:Y:S01]  /*6e10*/  BSSY B0, `(.L_x_123) ;  /* 0x000000c000007945 */ /* 0x000fe20003800000 */
[----:B------:R-:W-:Y:S02]  /*6e20*/  CS2R R50, SRZ ;  /* 0x0000000000327805 */ /* 0x000fe4000001ff00 */
[----:B------:R-:W-:Y:S02]  /*6e30*/  CS2R R48, SRZ ;  /* 0x0000000000307805 */ /* 0x000fe4000001ff00 */
[----:B------:R-:W-:Y:S02]  /*6e40*/  CS2R R58, SRZ ;  /* 0x00000000003a7805 */ /* 0x000fe4000001ff00 */
[----:B------:R-:W-:Y:S02]  /*6e50*/  CS2R R56, SRZ ;  /* 0x0000000000387805 */ /* 0x000fe4000001ff00 */
[----:B------:R-:W-:Y:S02]  /*6e60*/  CS2R R66, SRZ ;  /* 0x0000000000427805 */ /* 0x000fe4000001ff00 */
[----:B------:R-:W-:Y:S02]  /*6e70*/  CS2R R64, SRZ ;  /* 0x0000000000407805 */ /* 0x000fe4000001ff00 */
[----:B------:R-:W-:Y:S01]  /*6e80*/  CS2R R72, SRZ ;  /* 0x0000000000487805 */ /* 0x000fe2000001ff00 */
[----:B------:R-:W-:Y:S06]  /*6e90*/  @P1 BRA `(.L_x_124) ;  /* 0x00000000000c1947 */ /* 0x000fec0003800000 */
[----:B------:R-:W-:Y:S04]  /*6ea0*/  SHF.L.U32 R5, R91, 0x1f, RZ ;  /* 0x0000001f5b057819 */ /* 0x000fe800000006ff */
[----:B------:R-:W1:Y:S02]  /*6eb0*/  SYNCS.PHASECHK.TRANS64.TRYWAIT P1, [UR44+0x100], R5 ;  /* 0x00010005ff0075a7 */ /* 0x000e64000802112c */
[----:B-1----:R-:W-:Y:S05]  /*6ec0*/  @!P1 BRA `(.L_x_125) ;  /* 0x0000004000e89947 */ /* 0x002fea0003800000 */
.L_x_124:
[----:B------:R-:W-:Y:S05]  /*6ed0*/  BSYNC B0 ;  /* 0x0000000000007941 */ /* 0x000fea0003800000 */
.L_x_123:
[----:B------:R-:W-:Y:S01]  /*6ee0*/  ISETP.NE.AND P1, PT, R60, RZ, PT ;  /* 0x000000ff3c00720c */ /* 0x000fe20003f25270 */
[----:B------:R-:W-:Y:S11]  /*6ef0*/  HFMA2 R47, -RZ, RZ, 0, 5.9604644775390625e-08 ;  /* 0x00000001ff2f7431 */ /* 0x000ff600000001ff */
[----:B------:R-:W-:Y:S01]  /*6f00*/  @!UPT UIADD3 URZ, UPT, UPT, URZ, URZ, URZ ;  /* 0x000000fffffff290 */ /* 0x000fe2000fffe0ff */
[----:B------:R2:W1:Y:S04]  /*6f10*/  @P1 LDS.128 R48, [R94] ;  /* 0x000000005e301984 */ /* 0x0004680000000c00 */
[----:B------:R2:W1:Y:S04]  /*6f20*/  @P1 LDS.128 R56, [R93+0x10] ;  /* 0x000010005d381984 */ /* 0x0004680000000c00 */
[----:B------:R2:W1:Y:S04]  /*6f30*/  @P1 LDS.128 R64, [R92+0x20] ;  /* 0x000020005c401984 */ /* 0x0004680000000c00 */
[----:B------:R2:W1:Y:S02]  /*6f40*/  @P1 LDS.128 R72, [R88+0x30] ;  /* 0x0000300058481984 */ /* 0x0004640000000c00 */
.L_x_122:
[----:B------:R-:W-:Y:S05]  /*6f50*/  BSYNC B1 ;  /* 0x0000000000017941 */ /* 0x000fea0003800000 */
.L_x_121:
[----:B-1----:R-:W-:Y:S04]  /*6f60*/  SHF.R.U32.HI R0, RZ, 0x15, R39 ;  /* 0x00000015ff007819 */ /* 0x002fe80000011627 */
[----:B------:R-:W-:Y:S01]  /*6f70*/  LOP3.LUT P1, RZ, R0, 0x3, R81, 0x48, !PT ;  /* 0x0000000300ff7812 */ /* 0x000fe20007824851 */
[----:B------:R-:W-:Y:S01]  /*6f80*/  @!UPT UIADD3 URZ, UPT, UPT, URZ, URZ, URZ ;  /* 0x000000fffffff290 */ /* 0x000fe2000fffe0ff */
[----:B----4-:R-:W-:Y:S11]  /*6f90*/  @P0 BRA `(.L_x_126) ;  /* 0x0000000000080947 */ /* 0x010ff60003800000 */
[----:B------:R-:W1:Y:S02]  /*6fa0*/  SYNCS.PHASECHK.TRANS64.TRYWAIT P0, [R98+URZ+0x170], R3 ;  /* 0x00017003620075a7 */ /* 0x000e6400080011ff */
[----:B-1----:R-:W-:Y:S05]  /*6fb0*/  @!P0 BRA `(.L_x_127) ;  /* 0x0000004000c48947 */ /* 0x002fea0003800000 */
.L_x_126:
[----:B------:R-:W-:Y:S05]  /*6fc0*/  @!P1 BRA `(.L_x_128) ;  /* 0x0000000000409947 */ /* 0x000fea0003800000 */
[----:B------:R-:W4:Y:S01]  /*6fd0*/  LDCU.64 UR8, c[0x4][0x70] ;  /* 0x01000e00ff0877ac */ /* 0x000f220008000a00 */
[----:B-1----:R-:W-:Y:S01]  /*6fe0*/  MOV R3, 0x0 ;  /* 0x0000000000037802 */ /* 0x002fe20000000f00 */
[----:B------:R-:W-:Y:S02]  /*6ff0*/  HFMA2 R12, -RZ, RZ, 0, 5.9604644775390625e-08 ;  /* 0x00000001ff0c7431 */ /* 0x000fe400000001ff */
[----:B------:R-:W-:Y:S02]  /*7000*/  IMAD.MOV.U32 R8, RZ, RZ, 0x192 ;  /* 0x00000192ff087424 */ /* 0x000fe400078e00ff */
[----:B------:R-:W-:Y:S01]  /*7010*/  IMAD.MOV.U32 R13, RZ, RZ, RZ ;  /* 0x000000ffff0d7224 */ /* 0x000fe200078e00ff */
[----:B------:R-:W1:Y:S01]  /*7020*/  LDCU.64 UR6, c[0x4][0x78] ;  /* 0x01000f00ff0677ac */ /* 0x000e620008000a00 */
[----:B------:R-:W2:Y:S01]  /*7030*/  LDC.64 R2, c[0x4][R3] ;  /* 0x0100000003027b82 */ /* 0x000ea20000000a00 */
[----:B------:R-:W5:Y:S01]  /*7040*/  LDCU.64 UR4, c[0x4][0x10] ;  /* 0x01000200ff0477ac */ /* 0x000f620008000a00 */
[----:B----4-:R-:W-:Y:S01]  /*7050*/  MOV R5, UR9 ;  /* 0x0000000900057c02 */ /* 0x010fe20008000f00 */
[----:B------:R-:W-:Y:S01]  /*7060*/  IMAD.U32 R4, RZ, RZ, UR8 ;  /* 0x00000008ff047e24 */ /* 0x000fe2000f8e00ff */
[----:B-1----:R-:W-:Y:S01]  /*7070*/  MOV R7, UR7 ;  /* 0x0000000700077c02 */ /* 0x002fe20008000f00 */
[----:B------:R-:W-:Y:S01]  /*7080*/  IMAD.U32 R6, RZ, RZ, UR6 ;  /* 0x00000006ff067e24 */ /* 0x000fe2000f8e00ff */
[----:B-----5:R-:W-:Y:S01]  /*7090*/  MOV R11, UR5 ;  /* 0x00000005000b7c02 */ /* 0x020fe20008000f00 */
[----:B------:R-:W-:Y:S02]  /*70a0*/  IMAD.U32 R10, RZ, RZ, UR4 ;  /* 0x00000004ff0a7e24 */ /* 0x000fe4000f8e00ff */
[----:B------:R-:W-:Y:S07]  /*70b0*/  LEPC R20, `(.L_x_128) ;  /* 0x000000001014794e */ /* 0x000fee0000000000 */
[----:B--23--:R-:W-:Y:S05]  /*70c0*/  CALL.ABS.NOINC R2 ;  /* 0x0000000002007343 */ /* 0x00cfea0003c00000 */
.L_x_128:
[C---:B------:R-:W-:Y:S01]  /*70d0*/  SHF.L.U32 R40, R48.reuse, 0x10, RZ ;  /* 0x0000001030287819 */ /* 0x040fe200000006ff */
[----:B------:R-:W-:Y:S05]  /*70e0*/  WARPSYNC.ALL ;  /* 0x0000000000007948 */ /* 0x000fea0003800000 */
[----:B------:R-:W-:Y:S01]  /*70f0*/  R2UR UR4, R39 ;  /* 0x00000000270472ca */ /* 0x000fe200000e0000 */
[----:B------:R-:W-:Y:S01]  /*7100*/  BSSY.RECONVERGENT B0, `(.L_x_129) ;  /* 0x0000088000007945 */ /* 0x000fe20003800200 */
[----:B------:R-:W-:Y:S02]  /*7110*/  LOP3.LUT R43, R48, 0xffff0000, RZ, 0xc0, !PT ;  /* 0xffff0000302b7812 */ /* 0x000fe400078ec0ff */
[----:B------:R-:W-:Y:S02]  /*7120*/  SHF.L.U32 R42, R49, 0x10, RZ ;  /* 0x00000010312a7819 */ /* 0x000fe400000006ff */
[----:B------:R-:W-:Y:S02]  /*7130*/  SHF.L.U32 R45, R51, 0x10, RZ ;  /* 0x00000010332d7819 */ /* 0x000fe400000006ff */
[----:B------:R-:W-:Y:S02]  /*7140*/  LOP3.LUT R44, R75, 0xffff0000, RZ, 0xc0, !PT ;  /* 0xffff00004b2c7812 */ /* 0x000fe400078ec0ff */
[----:B------:R-:W-:Y:S03]  /*7150*/  ISETP.NE.AND P0, PT, R96, RZ, PT ;  /* 0x000000ff6000720c */ /* 0x000fe60003f05270 */
[----:B------:R-:W3:Y:S02]  /*7160*/  LDTM.x32 R4, tmem[UR4] ;  /* 0x00000004000479ee */ /* 0x000ee400082c0000 */
[C---:B---3--:R-:W-:Y:S01]  /*7170*/  FMUL R0, R38.reuse, R4 ;  /* 0x0000000426007220 */ /* 0x048fe20000400000 */
[C---:B------:R-:W-:Y:S01]  /*7180*/  FMUL R2, R38.reuse, R5 ;  /* 0x0000000526027220 */ /* 0x040fe20000400000 */
[C---:B-1----:R-:W-:Y:S01]  /*7190*/  FMUL R3, R38.reuse, R6 ;  /* 0x0000000626037220 */ /* 0x042fe20000400000 */
[----:B------:R-:W-:Y:S01]  /*71a0*/  FMUL R7, R38, R7 ;  /* 0x0000000726077220 */ /* 0x000fe20000400000 */
[----:B------:R-:W-:Y:S01]  /*71b0*/  FFMA R0, R41, R40, R0 ;  /* 0x0000002829007223 */ /* 0x000fe20000000000 */
[----:B------:R-:W-:Y:S01]  /*71c0*/  LOP3.LUT R40, R49, 0xffff0000, RZ, 0xc0, !PT ;  /* 0xffff000031287812 */ /* 0x000fe200078ec0ff */
[C---:B------:R-:W-:Y:S01]  /*71d0*/  FFMA R2, R41.reuse, R43, R2 ;  /* 0x0000002b29027223 */ /* 0x040fe20000000002 */
[C---:B------:R-:W-:Y:S01]  /*71e0*/  SHF.L.U32 R43, R50.reuse, 0x10, RZ ;  /* 0x00000010322b7819 */ /* 0x040fe200000006ff */
[C---:B------:R-:W-:Y:S01]  /*71f0*/  FFMA R3, R41.reuse, R42, R3 ;  /* 0x0000002a29037223 */ /* 0x040fe20000000003 */
[----:B------:R-:W-:Y:S01]  /*7200*/  LOP3.LUT R42, R50, 0xffff0000, RZ, 0xc0, !PT ;  /* 0xffff0000322a7812 */ /* 0x000fe200078ec0ff */
[----:B------:R-:W-:Y:S01]  /*7210*/  FMUL R4, R38, R8 ;  /* 0x0000000826047220 */ /* 0x000fe20000400000 */
[----:B------:R-:W-:Y:S01]  /*7220*/  F2FP.BF16.F32.PACK_AB R52, R2, R0 ;  /* 0x000000000234723e */ /* 0x000fe200000010ff */
[----:B------:R-:W-:Y:S01]  /*7230*/  FFMA R7, R41, R40, R7 ;  /* 0x0000002829077223 */ /* 0x000fe20000000007 */
[----:B------:R-:W-:Y:S01]  /*7240*/  LOP3.LUT R40, R51, 0xffff0000, RZ, 0xc0, !PT ;  /* 0xffff000033287812 */ /* 0x000fe200078ec0ff */
[C---:B------:R-:W-:Y:S01]  /*7250*/  FMUL R5, R38.reuse, R9 ;  /* 0x0000000926057220 */ /* 0x040fe20000400000 */
[C---:B------:R-:W-:Y:S01]  /*7260*/  FMUL R6, R38.reuse, R10 ;  /* 0x0000000a26067220 */ /* 0x040fe20000400000 */
[----:B------:R-:W-:Y:S01]  /*7270*/  FMUL R11, R38, R11 ;  /* 0x0000000b260b7220 */ /* 0x000fe20000400000 */
[----:B------:R-:W-:Y:S01]  /*7280*/  F2FP.BF16.F32.PACK_AB R53, R7, R3 ;  /* 0x000000030735723e */ /* 0x000fe200000010ff */
[C---:B------:R-:W-:Y:S01]  /*7290*/  FFMA R4, R41.reuse, R43, R4 ;  /* 0x0000002b29047223 */ /* 0x040fe20000000004 */
[C---:B------:R-:W-:Y:S01]  /*72a0*/  SHF.L.U32 R43, R56.reuse, 0x10, RZ ;  /* 0x00000010382b7819 */ /* 0x040fe200000006ff */
[----:B------:R-:W-:Y:S01]  /*72b0*/  FFMA R5, R41, R42, R5 ;  /* 0x0000002a29057223 */ /* 0x000fe20000000005 */
[----:B------:R-:W-:Y:S01]  /*72c0*/  LOP3.LUT R42, R57, 0xffff0000, RZ, 0xc0, !PT ;  /* 0xffff0000392a7812 */ /* 0x000fe200078ec0ff */
[----:B------:R-:W-:Y:S01]  /*72d0*/  FFMA R6, R41, R45, R6 ;  /* 0x0000002d29067223 */ /* 0x000fe20000000006 */
[----:B------:R-:W-:Y:S01]  /*72e0*/  SHF.L.U32 R45, R57, 0x10, RZ ;  /* 0x00000010392d7819 */ /* 0x000fe200000006ff */
[----:B------:R-:W-:Y:S01]  /*72f0*/  FFMA R11, R41, R40, R11 ;  /* 0x00000028290b7223 */ /* 0x000fe2000000000b */
[----:B------:R-:W-:Y:S01]  /*7300*/  LOP3.LUT R40, R56, 0xffff0000, RZ, 0xc0, !PT ;  /* 0xffff000038287812 */ /* 0x000fe200078ec0ff */
[C---:B------:R-:W-:Y:S01]  /*7310*/  FMUL R8, R38.reuse, R12 ;  /* 0x0000000c26087220 */ /* 0x040fe20000400000 */
[----:B------:R-:W-:Y:S01]  /*7320*/  F2FP.BF16.F32.PACK_AB R54, R5, R4 ;  /* 0x000000040536723e */ /* 0x000fe200000010ff */
[C---:B------:R-:W-:Y:S01]  /*7330*/  FMUL R9, R38.reuse, R13 ;  /* 0x0000000d26097220 */ /* 0x040fe20000400000 */
[----:B------:R-:W-:Y:S01]  /*7340*/  F2FP.BF16.F32.PACK_AB R55, R11, R6 ;  /* 0x000000060b37723e */ /* 0x000fe200000010ff */
[C---:B------:R-:W-:Y:S01]  /*7350*/  FMUL R10, R38.reuse, R14 ;  /* 0x0000000e260a7220 */ /* 0x040fe20000400000 */
[----:B------:R-:W-:Y:S01]  /*7360*/  FMUL R15, R38, R15 ;  /* 0x0000000f260f7220 */ /* 0x000fe20000400000 */
[----:B------:R-:W-:Y:S01]  /*7370*/  FFMA R8, R41, R43, R8 ;  /* 0x0000002b29087223 */ /* 0x000fe20000000008 */
[----:B------:R-:W-:Y:S01]  /*7380*/  SHF.L.U32 R43, R59, 0x10, RZ ;  /* 0x000000103b2b7819 */ /* 0x000fe200000006ff */
[C---:B------:R-:W-:Y:S01]  /*7390*/  FFMA R9, R41.reuse, R40, R9 ;  /* 0x0000002829097223 */ /* 0x040fe20000000009 */
[C---:B------:R-:W-:Y:S01]  /*73a0*/  SHF.L.U32 R40, R58.reuse, 0x10, RZ ;  /* 0x000000103a287819 */ /* 0x040fe200000006ff */
        /* <DEDUP_REMOVED lines=8> */
[----:B------:R-:W-:Y:S01]  /*7430*/  FMUL R14, R38, R18 ;  /* 0x00000012260e7220 */ /* 0x000fe20000400000 */
[----:B------:R-:W-:Y:S01]  /*7440*/  FFMA R12, R41, R40, R12 ;  /* 0x00000028290c7223 */ /* 0x000fe2000000000c */
[----:B------:R-:W-:Y:S01]  /*7450*/  LOP3.LUT R40, R59, 0xffff0000, RZ, 0xc0, !PT ;  /* 0xffff00003b287812 */ /* 0x000fe200078ec0ff */
[C---:B------:R-:W-:Y:S01]  /*7460*/  FFMA R13, R41.reuse, R42, R13 ;  /* 0x0000002a290d7223 */ /* 0x040fe2000000000d */
[----:B------:R-:W-:Y:S01]  /*7470*/  LOP3.LUT R42, R64, 0xffff0000, RZ, 0xc0, !PT ;  /* 0xffff0000402a7812 */ /* 0x000fe200078ec0ff */
[----:B------:R-:W-:Y:S01]  /*7480*/  FMUL R19, R38, R19 ;  /* 0x0000001326137220 */ /* 0x000fe20000400000 */
[----:B------:R-:W-:Y:S01]  /*7490*/  FFMA R14, R41, R43, R14 ;  /* 0x0000002b290e7223 */ /* 0x000fe2000000000e */
[----:B------:R-:W-:Y:S01]  /*74a0*/  SHF.L.U32 R43, R64, 0x10, RZ ;  /* 0x00000010402b7819 */ /* 0x000fe200000006ff */
[----:B------:R1:W-:Y:S01]  /*74b0*/  STS.128 [R94], R52 ;  /* 0x000000345e007388 */ /* 0x0003e20000000c00 */
[----:B------:R-:W-:Y:S01]  /*74c0*/  F2FP.BF16.F32.PACK_AB R70, R13, R12 ;  /* 0x0000000c0d46723e */ /* 0x000fe200000010ff */
[C---:B------:R-:W-:Y:S01]  /*74d0*/  FMUL R16, R38.reuse, R20 ;  /* 0x0000001426107220 */ /* 0x040fe20000400000 */
        /* <DEDUP_REMOVED lines=8> */
[C---:B------:R-:W-:Y:S01]  /*7560*/  FFMA R17, R41.reuse, R42, R17 ;  /* 0x0000002a29117223 */ /* 0x040fe20000000011 */
[----:B------:R-:W-:Y:S01]  /*7570*/  FFMA R18, R41, R45, R18 ;  /* 0x0000002d29127223 */ /* 0x000fe20000000012 */
[----:B------:R1:W-:Y:S01]  /*7580*/  STS.128 [R93+0x10], R68 ;  /* 0x000010445d007388 */ /* 0x0003e20000000c00 */
[----:B------:R-:W-:Y:S01]  /*7590*/  SHF.L.U32 R45, R67, 0x10, RZ ;  /* 0x00000010432d7819 */ /* 0x000fe200000006ff */
[----:B------:R-:W-:Y:S01]  /*75a0*/  FFMA R23, R41, R40, R23 ;  /* 0x0000002829177223 */ /* 0x000fe20000000017 */
[----:B------:R-:W-:Y:S01]  /*75b0*/  LOP3.LUT R40, R66, 0xffff0000, RZ, 0xc0, !PT ;  /* 0xffff000042287812 */ /* 0x000fe200078ec0ff */
[C---:B------:R-:W-:Y:S01]  /*75c0*/  FMUL R20, R38.reuse, R24 ;  /* 0x0000001826147220 */ /* 0x040fe20000400000 */
[----:B------:R-:W-:Y:S01]  /*75d0*/  LOP3.LUT R42, R67, 0xffff0000, RZ, 0xc0, !PT ;  /* 0xffff0000432a7812 */ /* 0x000fe200078ec0ff */
[C---:B------:R-:W-:Y:S01]  /*75e0*/  FMUL R21, R38.reuse, R25 ;  /* 0x0000001926157220 */ /* 0x040fe20000400000 */
[----:B------:R-:W-:Y:S01]  /*75f0*/  F2FP.BF16.F32.PACK_AB R100, R17, R16 ;  /* 0x000000101164723e */ /* 0x000fe200000010ff */
[C---:B------:R-:W-:Y:S01]  /*7600*/  FMUL R22, R38.reuse, R26 ;  /* 0x0000001a26167220 */ /* 0x040fe20000400000 */
[----:B------:R-:W-:Y:S01]  /*7610*/  FMUL R27, R38, R27 ;  /* 0x0000001b261b7220 */ /* 0x000fe20000400000 */
[C---:B------:R-:W-:Y:S01]  /*7620*/  FFMA R20, R41.reuse, R43, R20 ;  /* 0x0000002b29147223 */ /* 0x040fe20000000014 */
[C---:B------:R-:W-:Y:S01]  /*7630*/  FFMA R21, R41.reuse, R40, R21 ;  /* 0x0000002829157223 */ /* 0x040fe20000000015 */
[C---:B------:R-:W-:Y:S01]  /*7640*/  FFMA R22, R41.reuse, R45, R22 ;  /* 0x0000002d29167223 */ /* 0x040fe20000000016 */
[----:B------:R-:W-:Y:S01]  /*7650*/  FFMA R27, R41, R42, R27 ;  /* 0x0000002a291b7223 */ /* 0x000fe2000000001b */
[----:B------:R-:W-:Y:S01]  /*7660*/  SHF.L.U32 R40, R72, 0x10, RZ ;  /* 0x0000001048287819 */ /* 0x000fe200000006ff */
[----:B------:R-:W-:Y:S01]  /*7670*/  FMUL R24, R38, R28 ;  /* 0x0000001c26187220 */ /* 0x000fe20000400000 */
[----:B------:R-:W-:Y:S01]  /*7680*/  LOP3.LUT R42, R72, 0xffff0000, RZ, 0xc0, !PT ;  /* 0xffff0000482a7812 */ /* 0x000fe200078ec0ff */
[C---:B------:R-:W-:Y:S01]  /*7690*/  FMUL R25, R38.reuse, R29 ;  /* 0x0000001d26197220 */ /* 0x040fe20000400000 */
[----:B------:R-:W-:Y:S01]  /*76a0*/  SHF.L.U32 R43, R73, 0x10, RZ ;  /* 0x00000010492b7819 */ /* 0x000fe200000006ff */
[C---:B------:R-:W-:Y:S01]  /*76b0*/  FMUL R26, R38.reuse, R30 ;  /* 0x0000001e261a7220 */ /* 0x040fe20000400000 */
[C---:B------:R-:W-:Y:S01]  /*76c0*/  FFMA R24, R41.reuse, R40, R24 ;  /* 0x0000002829187223 */ /* 0x040fe20000000018 */
[----:B------:R-:W-:Y:S01]  /*76d0*/  FFMA R25, R41, R42, R25 ;  /* 0x0000002a29197223 */ /* 0x000fe20000000019 */
[----:B------:R-:W-:Y:S01]  /*76e0*/  LOP3.LUT R40, R73, 0xffff0000, RZ, 0xc0, !PT ;  /* 0xffff000049287812 */ /* 0x000fe200078ec0ff */
[----:B------:R-:W-:Y:S01]  /*76f0*/  FFMA R26, R41, R43, R26 ;  /* 0x0000002b291a7223 */ /* 0x000fe2000000001a */
[----:B------:R-:W-:Y:S01]  /*7700*/  FMUL R31, R38, R31 ;  /* 0x0000001f261f7220 */ /* 0x000fe20000400000 */
[----:B------:R-:W-:Y:S01]  /*7710*/  SHF.L.U32 R43, R74, 0x10, RZ ;  /* 0x000000104a2b7819 */ /* 0x000fe200000006ff */
[----:B------:R-:W-:Y:S01]  /*7720*/  FMUL R28, R38, R32 ;  /* 0x00000020261c7220 */ /* 0x000fe20000400000 */
[----:B------:R-:W-:Y:S01]  /*7730*/  LOP3.LUT R42, R74, 0xffff0000, RZ, 0xc0, !PT ;  /* 0xffff00004a2a7812 */ /* 0x000fe200078ec0ff */
[C---:B------:R-:W-:Y:S01]  /*7740*/  FMUL R29, R38.reuse, R33 ;  /* 0x00000021261d7220 */ /* 0x040fe20000400000 */
[----:B------:R-:W-:Y:S01]  /*7750*/  SHF.L.U32 R45, R75, 0x10, RZ ;  /* 0x000000104b2d7819 */ /* 0x000fe200000006ff */
[C---:B------:R-:W-:Y:S01]  /*7760*/  FMUL R30, R38.reuse, R34 ;  /* 0x00000022261e7220 */ /* 0x040fe20000400000 */
[----:B------:R-:W-:Y:S01]  /*7770*/  FFMA R31, R41, R40, R31 ;  /* 0x00000028291f7223 */ /* 0x000fe2000000001f */
[----:B------:R-:W-:Y:S01]  /*7780*/  FMUL R35, R38, R35 ;  /* 0x0000002326237220 */ /* 0x000fe20000400000 */
[----:B------:R-:W-:Y:S01]  /*7790*/  F2FP.BF16.F32.PACK_AB R101, R23, R18 ;  /* 0x000000121765723e */ /* 0x000fe200000010ff */
[----:B------:R-:W-:Y:S01]  /*77a0*/  FFMA R28, R41, R43, R28 ;  /* 0x0000002b291c7223 */ /* 0x000fe2000000001c */
[----:B------:R-:W-:Y:S01]  /*77b0*/  F2FP.BF16.F32.PACK_AB R102, R21, R20 ;  /* 0x000000141566723e */ /* 0x000fe200000010ff */
[----:B------:R-:W-:Y:S01]  /*77c0*/  FFMA R29, R41, R42, R29 ;  /* 0x0000002a291d7223 */ /* 0x000fe2000000001d */
[----:B------:R-:W-:Y:S01]  /*77d0*/  F2FP.BF16.F32.PACK_AB R103, R27, R22 ;  /* 0x000000161b67723e */ /* 0x000fe200000010ff */
[C---:B------:R-:W-:Y:S01]  /*77e0*/  FFMA R30, R41.reuse, R45, R30 ;  /* 0x0000002d291e7223 */ /* 0x040fe2000000001e */
[----:B------:R-:W-:Y:S01]  /*77f0*/  FFMA R35, R41, R44, R35 ;  /* 0x0000002c29237223 */ /* 0x000fe20000000023 */
[----:B------:R-:W-:Y:S02]  /*7800*/  F2FP.BF16.F32.PACK_AB R104, R25, R24 ;  /* 0x000000181968723e */ /* 0x000fe400000010ff */
[----:B------:R1:W-:Y:S01]  /*7810*/  STS.128 [R92+0x20], R100 ;  /* 0x000020645c007388 */ /* 0x0003e20000000c00 */
[----:B------:R-:W-:Y:S02]  /*7820*/  F2FP.BF16.F32.PACK_AB R105, R31, R26 ;  /* 0x0000001a1f69723e */ /* 0x000fe400000010ff */
[----:B------:R-:W-:Y:S02]  /*7830*/  F2FP.BF16.F32.PACK_AB R106, R29, R28 ;  /* 0x0000001c1d6a723e */ /* 0x000fe400000010ff */
[----:B------:R-:W-:Y:S05]  /*7840*/  F2FP.BF16.F32.PACK_AB R107, R35, R30 ;  /* 0x0000001e236b723e */ /* 0x000fea00000010ff */
[----:B------:R1:W-:Y:S01]  /*7850*/  STS.128 [R88+0x30], R104 ;  /* 0x0000306858007388 */ /* 0x0003e20000000c00 */
[----:B------:R-:W-:Y:S01]  /*7860*/  @!PT LDS RZ, [RZ] ;  /* 0x00000000fffff984 */ /* 0x000fe20000000800 */
[----:B------:R-:W-:Y:S01]  /*7870*/  @!PT LDS RZ, [RZ] ;  /* 0x00000000fffff984 */ /* 0x000fe20000000800 */
[----:B------:R-:W-:Y:S01]  /*7880*/  @!PT LDS RZ, [RZ] ;  /* 0x00000000fffff984 */ /* 0x000fe20000000800 */
[----:B------:R-:W-:Y:S01]  /*7890*/  @!PT LDS RZ, [RZ] ;  /* 0x00000000fffff984 */ /* 0x000fe20000000800 */
[----:B------:R3:W-:Y:S07]  /*78a0*/  MEMBAR.ALL.CTA ;  /* 0x0000000000007992 */ /* 0x0007ee0000008000 */
[----:B---3--:R-:W3:Y:S02]  /*78b0*/  FENCE.VIEW.ASYNC.S ;  /* 0x00000000000073c6 */ /* 0x008ee40000000000 */
[----:B---3--:R-:W-:Y:S06]  /*78c0*/  BAR.SYNC.DEFER_BLOCKING 0x1, 0x80 ;  /* 0x0042000000007b1d */ /* 0x008fec0000010000 */
[----:B------:R-:W-:Y:S05]  /*78d0*/  @P0 BRA `(.L_x_130) ;  /* 0x0000000000280947 */ /* 0x000fea0003800000 */
[----:B------:R-:W3:Y:S01]  /*78e0*/  LDCU.64 UR6, c[0x0][0x348] ;  /* 0x00006900ff0677ac */ /* 0x000ee20008000a00 */
[----:B------:R-:W-:Y:S01]  /*78f0*/  UIADD3 UR4, UPT, UPT, UR44, 0x400, URZ ;  /* 0x000004002c047890 */ /* 0x000fe2000fffe0ff */
[----:B------:R-:W-:Y:S05]  /*7900*/  UMOV UR51, UR36 ;  /* 0x0000002400337c82 */ /* 0x000fea0008000000 */
[----:B------:R-:W-:Y:S04]  /*7910*/  MOV R85, UR4 ;  /* 0x0000000400557c02 */ /* 0x000fe80008000f00 */
[----:B------:R-:W-:Y:S01]  /*7920*/  R2UR UR48, R85 ;  /* 0x00000000553072ca */ /* 0x000fe200000e0000 */
[----:B---3--:R-:W-:Y:S04]  /*7930*/  UIADD3 UR4, UP0, UPT, UR6, 0x680, URZ ;  /* 0x0000068006047890 */ /* 0x008fe8000ff1e0ff */
[----:B------:R-:W-:Y:S09]  /*7940*/  UIADD3.X UR5, UPT, UPT, URZ, UR7, URZ, UP0, !UPT ;  /* 0x00000007ff057290 */ /* 0x000ff200087fe4ff */
[----:B------:R3:W-:Y:S01]  /*7950*/  UTMASTG.3D [UR48], [UR4] ;  /* 0x00000030040073b5 */ /* 0x0007e20008010000 */
[----:B------:R0:W-:Y:S01]  /*7960*/  UTMACMDFLUSH ;  /* 0x00000000000079b7 */ /* 0x0001e20000000000 */
[----:B---3--:R-:W-:Y:S04]  /*7970*/  DEPBAR.LE SB0, 0x1 ;  /* 0x000080400000791a */ /* 0x008fe80000000000 */
.L_x_130:
[----:B------:R-:W-:Y:S05]  /*7980*/  BSYNC.RECONVERGENT B0 ;  /* 0x0000000000007941 */ /* 0x000fea0003800200 */
.L_x_129:
[----:B------:R-:W-:Y:S01]  /*7990*/  BAR.SYNC.DEFER_BLOCKING 0x1, 0x80 ;  /* 0x0042000000007b1d */ /* 0x000fe20000010000 */
[----:B------:R-:W-:Y:S01]  /*79a0*/  ISETP.NE.AND P1, PT, R97, RZ, PT ;  /* 0x000000ff6100720c */ /* 0x000fe20003f25270 */
[----:B------:R-:W-:Y:S01]  /*79b0*/  UISETP.NE.AND UP0, UPT, UR47, URZ, UPT ;  /* 0x000000ff2f00728c */ /* 0x000fe2000bf05270 */
[----:B------:R-:W-:Y:S11]  /*79c0*/  LEA R3, R47, UR44, 0x3 ;  /* 0x0000002c2f037c11 */ /* 0x000ff6000f8e18ff */
[----:B------:R-:W-:Y:S01]  /*79d0*/  @P1 SHF.L.U32 R4, R91, 0x1f, RZ ;  /* 0x0000001f5b041819 */ /* 0x000fe200000006ff */
[----:B------:R-:W-:Y:S06]  /*79e0*/  BRA.U !UP0, `(.L_x_131) ;  /* 0x0000000108247547 */ /* 0x000fec000b800000 */
[----:B------:R-:W3:Y:S01]  /*79f0*/  S2R R0, SR_CgaCtaId ;  /* 0x0000000000007919 */ /* 0x000ee20000008800 */
[----:B------:R-:W-:Y:S01]  /*7a00*/  IMAD.U32 R2, RZ, RZ, UR46 ;  /* 0x0000002eff027e24 */ /* 0x000fe2000f8e00ff */
[----:B------:R-:W-:Y:S04]  /*7a10*/  UIADD3 UR4, UPT, UPT, UR46, 0x1, URZ ;  /* 0x000000012e047890 */ /* 0x000fe8000fffe0ff */
[----:B------:R-:W-:Y:S01]  /*7a20*/  @P1 LEA R2, R2, UR44, 0x3 ;  /* 0x0000002c02021c11 */ /* 0x000fe2000f8e18ff */
[----:B------:R-:W-:Y:S04]  /*7a30*/  UISETP.NE.AND UP0, UPT, UR4, 0x4, UPT ;  /* 0x000000040400788c */ /* 0x000fe8000bf05270 */
[----:B------:R-:W-:Y:S01]  /*7a40*/  @P1 VIADD R5, R2, 0x120 ;  /* 0x0000012002051836 */ /* 0x000fe20000000000 */
[----:B------:R-:W-:Y:S04]  /*7a50*/  USEL UR46, UR4, URZ, UP0 ;  /* 0x000000ff042e7287 */ /* 0x000fe80008000000 */
[----:B---3--:R-:W-:Y:S04]  /*7a60*/  @P1 PRMT R0, R0, 0x654, R5 ;  /* 0x0000065400001816 */ /* 0x008fe80000000005 */
[----:B------:R3:W-:Y:S04]  /*7a70*/  @P1 SYNCS.ARRIVE.TRANS64.RED.A1T0 RZ, [R0+URZ], RZ ;  /* 0x000000ff00ff19a7 */ /* 0x0007e800081004ff */
.L_x_131:
[----:B------:R-:W4:Y:S01]  /*7a80*/  @P1 SYNCS.PHASECHK.TRANS64.TRYWAIT P0, [R3+URZ+0x100], R4 ;  /* 0x00010004030015a7 */ /* 0x000f2200080011ff */
[----:B------:R-:W-:Y:S01]  /*7a90*/  BSSY B1, `(.L_x_132) ;  /* 0x0000016000017945 */ /* 0x000fe20003800000 */
[----:B----4-:R-:W-:Y:S03]  /*7aa0*/  @P1 SEL R46, RZ, 0x1, !P0 ;  /* 0x00000001ff2e1807 */ /* 0x010fe60004000000 */
[----:B------:R-:W-:Y:S05]  /*7ab0*/  @!P1 BRA `(.L_x_133) ;  /* 0x00000000004c9947 */ /* 0x000fea0003800000 */
[----:B------:R-:W-:Y:S01]  /*7ac0*/  ISETP.NE.AND P0, PT, R46, RZ, PT ;  /* 0x000000ff2e00720c */ /* 0x000fe20003f05270 */
[----:B------:R-:W-:Y:S01]  /*7ad0*/  BSSY B0, `(.L_x_134) ;  /* 0x000000b000007945 */ /* 0x000fe20003800000 */
[----:B------:R-:W-:Y:S11]  /*7ae0*/  ISETP.NE.AND P1, PT, R60, RZ, PT ;  /* 0x000000ff3c00720c */ /* 0x000ff60003f25270 */
[----:B------:R-:W-:Y:S02]  /*7af0*/  @!UPT UIADD3 URZ, UPT, UPT, URZ, URZ, URZ ;  /* 0x000000fffffff290 */ /* 0x000fe4000fffe0ff */
[C---:B------:R-:W-:Y:S01]  /*7b00*/  @P1 IMAD R6, R47.reuse, 0x2000, R94 ;  /* 0x000020002f061824 */ /* 0x040fe200078e025e */
[C---:B------:R-:W-:Y:S01]  /*7b10*/  @P1 LEA R4, R47.reuse, R92, 0xd ;  /* 0x0000005c2f041211 */ /* 0x040fe200078e68ff */
[C---:B------:R-:W-:Y:S02]  /*7b20*/  @P1 IMAD R5, R47.reuse, 0x2000, R93 ;  /* 0x000020002f051824 */ /* 0x040fe400078e025d */
[----:B------:R-:W-:Y:S01]  /*7b30*/  @P1 IMAD R2, R47, 0x2000, R88 ;  /* 0x000020002f021824 */ /* 0x000fe200078e0258 */
[----:B------:R-:W-:Y:S06]  /*7b40*/  @P0 BRA `(.L_x_135) ;  /* 0x00000000000c0947 */ /* 0x000fec0003800000 */
[----:B---3--:R-:W-:Y:S04]  /*7b50*/  SHF.L.U32 R0, R91, 0x1f, RZ ;  /* 0x0000001f5b007819 */ /* 0x008fe800000006ff */
[----:B------:R-:W3:Y:S02]  /*7b60*/  SYNCS.PHASECHK.TRANS64.TRYWAIT P0, [R3+URZ+0x100], R0 ;  /* 0x00010000030075a7 */ /* 0x000ee400080011ff */
[----:B---3--:R-:W-:Y:S05]  /*7b70*/  @!P0 BRA `(.L_x_136) ;  /* 0x0000003400e88947 */ /* 0x008fea0003800000 */
.L_x_135:
[----:B------:R-:W-:Y:S05]  /*7b80*/  BSYNC B0 ;  /* 0x0000000000007941 */ /* 0x000fea0003800000 */
.L_x_134:
[----:B------:R-:W-:Y:S02]  /*7b90*/  ISETP.NE.AND P0, PT, R60, RZ, PT ;  /* 0x000000ff3c00720c */ /* 0x000fe40003f05270 */
[----:B------:R-:W-:Y:S11]  /*7ba0*/  IADD3 R47, PT, PT, R47, 0x1, RZ ;  /* 0x000000012f2f7810 */ /* 0x000ff60007ffe0ff */
[----:B------:R4:W1:Y:S04]  /*7bb0*/  @P0 LDS.128 R48, [R6] ;  /* 0x0000000006300984 */ /* 0x0008680000000c00 */
[----:B------:R4:W1:Y:S04]  /*7bc0*/  @P0 LDS.128 R56, [R5+0x10] ;  /* 0x0000100005380984 */ /* 0x0008680000000c00 */
[----:B------:R4:W1:Y:S04]  /*7bd0*/  @P0 LDS.128 R64, [R4+0x20] ;  /* 0x0000200004400984 */ /* 0x0008680000000c00 */
[----:B------:R4:W1:Y:S02]  /*7be0*/  @P0 LDS.128 R72, [R2+0x30] ;  /* 0x0000300002480984 */ /* 0x0008640000000c00 */
.L_x_133:
[----:B------:R-:W-:Y:S05]  /*7bf0*/  BSYNC B1 ;  /* 0x0000000000017941 */ /* 0x000fea0003800000 */
.L_x_132:
[----:B---3--:R-:W-:Y:S05]  /*7c00*/  VIADD R0, R39, 0x20 ;  /* 0x0000002027007836 */ /* 0x008fea0000000000 */
[----:B------:R-:W-:Y:S04]  /*7c10*/  SHF.R.U32.HI R0, RZ, 0x15, R0 ;  /* 0x00000015ff007819 */ /* 0x000fe80000011600 */
[----:B------:R-:W-:Y:S11]  /*7c20*/  LOP3.LUT P0, RZ, R0, 0x3, R81, 0x48, !PT ;  /* 0x0000000300ff7812 */ /* 0x000ff60007804851 */
[----:B------:R-:W-:Y:S02]  /*7c30*/  @!UPT UIADD3 URZ, UPT, UPT, URZ, URZ, URZ ;  /* 0x000000fffffff290 */ /* 0x000fe4000fffe0ff */
[----:B------:R-:W-:Y:S05]  /*7c40*/  @!P0 BRA `(.L_x_137) ;  /* 0x0000000000408947 */ /* 0x000fea0003800000 */
[----:B------:R-:W3:Y:S01]  /*7c50*/  LDCU.64 UR8, c[0x4][0x70] ;  /* 0x01000e00ff0877ac */ /* 0x000ee20008000a00 */
[----:B------:R-:W-:Y:S01]  /*7c60*/  MOV R3, 0x0 ;  /* 0x0000000000037802 */ /* 0x000fe20000000f00 */
[----:B------:R-:W-:Y:S02]  /*7c70*/  HFMA2 R12, -RZ, RZ, 0, 5.9604644775390625e-08 ;  /* 0x00000001ff0c7431 */ /* 0x000fe400000001ff */
[----:B------:R-:W-:Y:S02]  /*7c80*/  IMAD.MOV.U32 R8, RZ, RZ, 0x192 ;  /* 0x00000192ff087424 */ /* 0x000fe400078e00ff */
[----:B------:R-:W-:Y:S01]  /*7c90*/  IMAD.MOV.U32 R13, RZ, RZ, RZ ;  /* 0x000000ffff0d7224 */ /* 0x000fe200078e00ff */
[----:B------:R-:W5:Y:S01]  /*7ca0*/  LDCU.64 UR6, c[0x4][0x78] ;  /* 0x01000f00ff0677ac */ /* 0x000f620008000a00 */
[----:B----4-:R-:W4:Y:S01]  /*7cb0*/  LDC.64 R2, c[0x4][R3] ;  /* 0x0100000003027b82 */ /* 0x010f220000000a00 */
[----:B------:R-:W2:Y:S01]  /*7cc0*/  LDCU.64 UR4, c[0x4][0x10] ;  /* 0x01000200ff0477ac */ /* 0x000ea20008000a00 */
[----:B---3--:R-:W-:Y:S01]  /*7cd0*/  MOV R5, UR9 ;  /* 0x0000000900057c02 */ /* 0x008fe20008000f00 */
[----:B------:R-:W-:Y:S01]  /*7ce0*/  IMAD.U32 R4, RZ, RZ, UR8 ;  /* 0x00000008ff047e24 */ /* 0x000fe2000f8e00ff */
[----:B-----5:R-:W-:Y:S01]  /*7cf0*/  MOV R7, UR7 ;  /* 0x0000000700077c02 */ /* 0x020fe20008000f00 */
[----:B------:R-:W-:Y:S01]  /*7d00*/  IMAD.U32 R6, RZ, RZ, UR6 ;  /* 0x00000006ff067e24 */ /* 0x000fe2000f8e00ff */
[----:B--2---:R-:W-:Y:S01]  /*7d10*/  MOV R11, UR5 ;  /* 0x00000005000b7c02 */ /* 0x004fe20008000f00 */
[----:B------:R-:W-:Y:S02]  /*7d20*/  IMAD.U32 R10, RZ, RZ, UR4 ;  /* 0x00000004ff0a7e24 */ /* 0x000fe4000f8e00ff */
[----:B------:R-:W-:Y:S07]  /*7d30*/  LEPC R20, `(.L_x_137) ;  /* 0x000000001014794e */ /* 0x000fee0000000000 */
[----:B-1--4-:R-:W-:Y:S05]  /*7d40*/  CALL.ABS.NOINC R2 ;  /* 0x0000000002007343 */ /* 0x012fea0003c00000 */
.L_x_137:
[C---:B-1----:R-:W-:Y:S01]  /*7d50*/  SHF.L.U32 R40, R48.reuse, 0x10, RZ ;  /* 0x0000001030287819 */ /* 0x042fe200000006ff */
[----:B------:R-:W-:Y:S05]  /*7d60*/  WARPSYNC.ALL ;  /* 0x0000000000007948 */ /* 0x000fea0003800000 */
[----:B------:R-:W-:Y:S01]  /*7d70*/  R2UR UR4, R39 ;  /* 0x00000000270472ca */ /* 0x000fe200000e0000 */
[----:B------:R-:W1:Y:S01]  /*7d80*/  S2R R99, SR_CgaCtaId ;  /* 0x0000000000637919 */ /* 0x000e620000008800 */
[----:B------:R-:W-:Y:S01]  /*7d90*/  LOP3.LUT R43, R48, 0xffff0000, RZ, 0xc0, !PT ;  /* 0xffff0000302b7812 */ /* 0x000fe200078ec0ff */
[----:B------:R-:W-:Y:S01]  /*7da0*/  BSSY.RECONVERGENT B0, `(.L_x_138) ;  /* 0x000008e000007945 */ /* 0x000fe20003800200 */
[----:B------:R-:W-:Y:S02]  /*7db0*/  LOP3.LUT R42, R49, 0xffff0000, RZ, 0xc0, !PT ;  /* 0xffff0000312a7812 */ /* 0x000fe400078ec0ff */
[----:B------:R-:W-:Y:S02]  /*7dc0*/  LOP3.LUT R44, R50, 0xffff0000, RZ, 0xc0, !PT ;  /* 0xffff0000322c7812 */ /* 0x000fe400078ec0ff */
[----:B------:R-:W-:Y:S02]  /*7dd0*/  SHF.L.U32 R45, R59, 0x10, RZ ;  /* 0x000000103b2d7819 */ /* 0x000fe400000006ff */
[----:B------:R-:W-:Y:S02]  /*7de0*/  ISETP.NE.AND P6, PT, R97, RZ, PT ;  /* 0x000000ff6100720c */ /* 0x000fe40003fc5270 */
[----:B------:R-:W-:Y:S01]  /*7df0*/  ISETP.NE.AND P0, PT, R96, RZ, PT ;  /* 0x000000ff6000720c */ /* 0x000fe20003f05270 */
[----:B----4-:R-:W3:Y:S01]  /*7e00*/  LDTM.x32 R4, tmem[UR4+0x20] ;  /* 0x00002004000479ee */ /* 0x010ee200082c0000 */
[----:B------:R-:W-:Y:S02]  /*7e10*/  MOV R61, UR46 ;  /* 0x0000002e003d7c02 */ /* 0x000fe40008000f00 */
[----:B------:R-:W-:Y:S07]  /*7e20*/  LEA R62, R47, UR44, 0x3 ;  /* 0x0000002c2f3e7c11 */ /* 0x000fee000f8e18ff */
[----:B------:R-:W-:Y:S04]  /*7e30*/  @P6 LEA R61, R61, UR44, 0x3 ;  /* 0x0000002c3d3d6c11 */ /* 0x000fe8000f8e18ff */
[----:B------:R-:W-:Y:S02]  /*7e40*/  @P6 IADD3 R104, PT, PT, R61, 0x120, RZ ;  /* 0x000001203d686810 */ /* 0x000fe40007ffe0ff */
[----:B------:R-:W-:Y:S02]  /*7e50*/  @P6 SHF.L.U32 R61, R91, 0x1f, RZ ;  /* 0x0000001f5b3d6819 */ /* 0x000fe400000006ff */
[----:B-1----:R-:W-:Y:S01]  /*7e60*/  @P6 PRMT R104, R99, 0x654, R104 ;  /* 0x0000065463686816 */ /* 0x002fe20000000068 */
[C---:B---3--:R-:W-:Y:S01]  /*7e70*/  FMUL R0, R38.reuse, R4 ;  /* 0x0000000426007220 */ /* 0x048fe20000400000 */
[C---:B------:R-:W-:Y:S01]  /*7e80*/  FMUL R2, R38.reuse, R5 ;  /* 0x0000000526027220 */ /* 0x040fe20000400000 */
[C---:B------:R-:W-:Y:S01]  /*7e90*/  FMUL R3, R38.reuse, R6 ;  /* 0x0000000626037220 */ /* 0x040fe20000400000 */
[C---:B------:R-:W-:Y:S01]  /*7ea0*/  FMUL R7, R38.reuse, R7 ;  /* 0x0000000726077220 */ /* 0x040fe20000400000 */
[----:B------:R-:W-:Y:S01]  /*7eb0*/  FFMA R0, R41, R40, R0 ;  /* 0x0000002829007223 */ /* 0x000fe20000000000 */
[----:B------:R-:W-:Y:S01]  /*7ec0*/  SHF.L.U32 R40, R49, 0x10, RZ ;  /* 0x0000001031287819 */ /* 0x000fe200000006ff */
[----:B------:R-:W-:Y:S01]  /*7ed0*/  FFMA R2, R41, R43, R2 ;  /* 0x0000002b29027223 */ /* 0x000fe20000000002 */
[----:B------:R-:W-:Y:S01]  /*7ee0*/  SHF.L.U32 R43, R51, 0x10, RZ ;  /* 0x00000010332b7819 */ /* 0x000fe200000006ff */
[C---:B------:R-:W-:Y:S01]  /*7ef0*/  FMUL R4, R38.reuse, R8 ;  /* 0x0000000826047220 */ /* 0x040fe20000400000 */
[----:B------:R-:W-:Y:S01]  /*7f00*/  FMUL R5, R38, R9 ;  /* 0x0000000926057220 */ /* 0x000fe20000400000 */
[C---:B------:R-:W-:Y:S01]  /*7f10*/  FFMA R3, R41.reuse, R40, R3 ;  /* 0x0000002829037223 */ /* 0x040fe20000000003 */
[----:B------:R-:W-:Y:S01]  /*7f20*/  SHF.L.U32 R40, R50, 0x10, RZ ;  /* 0x0000001032287819 */ /* 0x000fe200000006ff */
[----:B------:R-:W-:Y:S01]  /*7f30*/  FFMA R7, R41, R42, R7 ;  /* 0x0000002a29077223 */ /* 0x000fe20000000007 */
[----:B------:R-:W-:Y:S01]  /*7f40*/  LOP3.LUT R42, R51, 0xffff0000, RZ, 0xc0, !PT ;  /* 0xffff0000332a7812 */ /* 0x000fe200078ec0ff */
[----:B------:R-:W-:Y:S01]  /*7f50*/  FMUL R6, R38, R10 ;  /* 0x0000000a26067220 */ /* 0x000fe20000400000 */
[----:B------:R-:W-:Y:S01]  /*7f60*/  F2FP.BF16.F32.PACK_AB R52, R2, R0 ;  /* 0x000000000234723e */ /* 0x000fe200000010ff */
        /* <DEDUP_REMOVED lines=18> */
[C---:B------:R-:W-:Y:S01]  /*8090*/  LOP3.LUT R42, R58.reuse, 0xffff0000, RZ, 0xc0, !PT ;  /* 0xffff00003a2a7812 */ /* 0x040fe200078ec0ff */
[----:B------:R-:W-:Y:S01]  /*80a0*/  FFMA R10, R41, R43, R10 ;  /* 0x0000002b290a7223 */ /* 0x000fe2000000000a */
[----:B------:R-:W-:Y:S01]  /*80b0*/  SHF.L.U32 R43, R58, 0x10, RZ ;  /* 0x000000103a2b7819 */ /* 0x000fe200000006ff */
[C---:B------:R-:W-:Y:S01]  /*80c0*/  FMUL R15, R38.reuse, R15 ;  /* 0x0000000f260f7220 */ /* 0x040fe20000400000 */
[----:B------:R-:W-:Y:S01]  /*80d0*/  F2FP.BF16.F32.PACK_AB R68, R9, R8 ;  /* 0x000000080944723e */ /* 0x000fe200000010ff */
[C---:B------:R-:W-:Y:S01]  /*80e0*/  FMUL R12, R38.reuse, R16 ;  /* 0x00000010260c7220 */ /* 0x040fe20000400000 */
[----:B------:R-:W-:Y:S01]  /*80f0*/  FMUL R13, R38, R17 ;  /* 0x00000011260d7220 */ /* 0x000fe20000400000 */
[----:B------:R-:W-:Y:S01]  /*8100*/  FFMA R15, R41, R40, R15 ;  /* 0x00000028290f7223 */ /* 0x000fe2000000000f */
[----:B------:R-:W-:Y:S01]  /*8110*/  LOP3.LUT R40, R59, 0xffff0000, RZ, 0xc0, !PT ;  /* 0xffff00003b287812 */ /* 0x000fe200078ec0ff */
[----:B------:R-:W-:Y:S01]  /*8120*/  FFMA R12, R41, R43, R12 ;  /* 0x0000002b290c7223 */ /* 0x000fe2000000000c */
[----:B------:R-:W-:Y:S01]  /*8130*/  SHF.L.U32 R43, R64, 0x10, RZ ;  /* 0x00000010402b7819 */ /* 0x000fe200000006ff */
[----:B------:R-:W-:Y:S01]  /*8140*/  FMUL R14, R38, R18 ;  /* 0x00000012260e7220 */ /* 0x000fe20000400000 */
[----:B------:R-:W-:Y:S01]  /*8150*/  F2FP.BF16.F32.PACK_AB R69, R15, R10 ;  /* 0x0000000a0f45723e */ /* 0x000fe200000010ff */
[----:B------:R1:W-:Y:S01]  /*8160*/  STS.128 [R94+0x2000], R52 ;  /* 0x002000345e007388 */ /* 0x0003e20000000c00 */
[----:B------:R-:W-:Y:S01]  /*8170*/  FFMA R13, R41, R42, R13 ;  /* 0x0000002a290d7223 */ /* 0x000fe2000000000d */
[----:B------:R-:W-:Y:S01]  /*8180*/  LOP3.LUT R42, R64, 0xffff0000, RZ, 0xc0, !PT ;  /* 0xffff0000402a7812 */ /* 0x000fe200078ec0ff */
[C---:B------:R-:W-:Y:S01]  /*8190*/  FMUL R19, R38.reuse, R19 ;  /* 0x0000001326137220 */ /* 0x040fe20000400000 */
[C---:B------:R-:W-:Y:S01]  /*81a0*/  FMUL R16, R38.reuse, R20 ;  /* 0x0000001426107220 */ /* 0x040fe20000400000 */
[C---:B------:R-:W-:Y:S01]  /*81b0*/  FMUL R17, R38.reuse, R21 ;  /* 0x0000001526117220 */ /* 0x040fe20000400000 */
[----:B------:R-:W-:Y:S01]  /*81c0*/  F2FP.BF16.F32.PACK_AB R70, R13, R12 ;  /* 0x0000000c0d46723e */ /* 0x000fe200000010ff */
[----:B------:R-:W-:Y:S01]  /*81d0*/  FFMA R14, R41, R45, R14 ;  /* 0x0000002d290e7223 */ /* 0x000fe2000000000e */
[----:B------:R-:W-:Y:S01]  /*81e0*/  SHF.L.U32 R45, R65, 0x10, RZ ;  /* 0x00000010412d7819 */ /* 0x000fe200000006ff */
[----:B------:R-:W-:Y:S01]  /*81f0*/  FFMA R19, R41, R40, R19 ;  /* 0x0000002829137223 */ /* 0x000fe20000000013 */
[----:B------:R-:W-:Y:S01]  /*8200*/  LOP3.LUT R40, R65, 0xffff0000, RZ, 0xc0, !PT ;  /* 0xffff000041287812 */ /* 0x000fe200078ec0ff */
[----:B------:R-:W-:Y:S01]  /*8210*/  FFMA R16, R41, R43, R16 ;  /* 0x0000002b29107223 */ /* 0x000fe20000000010 */
[----:B------:R-:W-:Y:S01]  /*8220*/  SHF.L.U32 R43, R67, 0x10, RZ ;  /* 0x00000010432b7819 */ /* 0x000fe200000006ff */
[C---:B------:R-:W-:Y:S01]  /*8230*/  FMUL R18, R38.reuse, R22 ;  /* 0x0000001626127220 */ /* 0x040fe20000400000 */
[----:B------:R-:W-:Y:S01]  /*8240*/  F2FP.BF16.F32.PACK_AB R71, R19, R14 ;  /* 0x0000000e1347723e */ /* 0x000fe200000010ff */
[C---:B------:R-:W-:Y:S01]  /*8250*/  FFMA R17, R41.reuse, R42, R17 ;  /* 0x0000002a29117223 */ /* 0x040fe20000000011 */
[----:B------:R-:W-:Y:S01]  /*8260*/  FMUL R23, R38, R23 ;  /* 0x0000001726177220 */ /* 0x000fe20000400000 */
[----:B------:R-:W-:Y:S01]  /*8270*/  SHF.L.U32 R42, R66, 0x10, RZ ;  /* 0x00000010422a7819 */ /* 0x000fe200000006ff */
[----:B------:R-:W-:Y:S01]  /*8280*/  FMUL R20, R38, R24 ;  /* 0x0000001826147220 */ /* 0x000fe20000400000 */
[----:B------:R3:W-:Y:S01]  /*8290*/  STS.128 [R93+0x2010], R68 ;  /* 0x002010445d007388 */ /* 0x0007e20000000c00 */
[----:B------:R-:W-:Y:S01]  /*82a0*/  FFMA R18, R41, R45, R18 ;  /* 0x0000002d29127223 */ /* 0x000fe20000000012 */
[----:B------:R-:W-:Y:S01]  /*82b0*/  SHF.L.U32 R45, R75, 0x10, RZ ;  /* 0x000000104b2d7819 */ /* 0x000fe200000006ff */
[C---:B------:R-:W-:Y:S01]  /*82c0*/  FFMA R23, R41.reuse, R40, R23 ;  /* 0x0000002829177223 */ /* 0x040fe20000000017 */
[----:B------:R-:W-:Y:S01]  /*82d0*/  LOP3.LUT R40, R66, 0xffff0000, RZ, 0xc0, !PT ;  /* 0xffff000042287812 */ /* 0x000fe200078ec0ff */
[----:B------:R-:W-:Y:S01]  /*82e0*/  FFMA R20, R41, R42, R20 ;  /* 0x0000002a29147223 */ /* 0x000fe20000000014 */
[----:B------:R-:W-:Y:S01]  /*82f0*/  LOP3.LUT R42, R67, 0xffff0000, RZ, 0xc0, !PT ;  /* 0xffff0000432a7812 */ /* 0x000fe200078ec0ff */
[C---:B------:R-:W-:Y:S01]  /*8300*/  FMUL R21, R38.reuse, R25 ;  /* 0x0000001926157220 */ /* 0x040fe20000400000 */
[C---:B------:R-:W-:Y:S01]  /*8310*/  FMUL R22, R38.reuse, R26 ;  /* 0x0000001a26167220 */ /* 0x040fe20000400000 */
[C---:B------:R-:W-:Y:S01]  /*8320*/  FMUL R27, R38.reuse, R27 ;  /* 0x0000001b261b7220 */ /* 0x040fe20000400000 */
[----:B------:R-:W-:Y:S01]  /*8330*/  FMUL R24, R38, R28 ;  /* 0x0000001c26187220 */ /* 0x000fe20000400000 */
        /* <DEDUP_REMOVED lines=8> */
[----:B------:R-:W-:Y:S01]  /*83c0*/  FFMA R24, R41, R40, R24 ;  /* 0x0000002829187223 */ /* 0x000fe20000000018 */
[----:B------:R-:W-:Y:S01]  /*83d0*/  LOP3.LUT R40, R73, 0xffff0000, RZ, 0xc0, !PT ;  /* 0xffff000049287812 */ /* 0x000fe200078ec0ff */
[C---:B------:R-:W-:Y:S01]  /*83e0*/  FFMA R25, R41.reuse, R42, R25 ;  /* 0x0000002a29197223 */ /* 0x040fe20000000019 */
[----:B------:R-:W-:Y:S01]  /*83f0*/  FMUL R31, R38, R31 ;  /* 0x0000001f261f7220 */ /* 0x000fe20000400000 */
[C---:B------:R-:W-:Y:S01]  /*8400*/  FFMA R26, R41.reuse, R43, R26 ;  /* 0x0000002b291a7223 */ /* 0x040fe2000000001a */
[----:B------:R-:W-:Y:S01]  /*8410*/  SHF.L.U32 R43, R74, 0x10, RZ ;  /* 0x000000104a2b7819 */ /* 0x000fe200000006ff */
[----:B------:R-:W-:Y:S01]  /*8420*/  FMUL R28, R38, R32 ;  /* 0x00000020261c7220 */ /* 0x000fe20000400000 */
[----:B------:R-:W-:Y:S01]  /*8430*/  LOP3.LUT R42, R74, 0xffff0000, RZ, 0xc0, !PT ;  /* 0xffff00004a2a7812 */ /* 0x000fe200078ec0ff */
[C---:B------:R-:W-:Y:S01]  /*8440*/  FMUL R29, R38.reuse, R33 ;  /* 0x00000021261d7220 */ /* 0x040fe20000400000 */
[C---:B------:R-:W-:Y:S01]  /*8450*/  FMUL R30, R38.reuse, R34 ;  /* 0x00000022261e7220 */ /* 0x040fe20000400000 */
[----:B------:R-:W-:Y:S01]  /*8460*/  FFMA R31, R41, R40, R31 ;  /* 0x00000028291f7223 */ /* 0x000fe2000000001f */
[----:B------:R-:W-:Y:S01]  /*8470*/  FMUL R35, R38, R35 ;  /* 0x0000002326237220 */ /* 0x000fe20000400000 */
[----:B-1----:R-:W-:Y:S01]  /*8480*/  F2FP.BF16.F32.PACK_AB R52, R17, R16 ;  /* 0x000000101134723e */ /* 0x002fe200000010ff */
[----:B------:R-:W-:Y:S01]  /*8490*/  FFMA R28, R41, R43, R28 ;  /* 0x0000002b291c7223 */ /* 0x000fe2000000001c */
[----:B------:R-:W-:Y:S01]  /*84a0*/  F2FP.BF16.F32.PACK_AB R53, R23, R18 ;  /* 0x000000121735723e */ /* 0x000fe200000010ff */
[----:B------:R-:W-:Y:S01]  /*84b0*/  FFMA R29, R41, R42, R29 ;  /* 0x0000002a291d7223 */ /* 0x000fe2000000001d */
[----:B------:R-:W-:Y:S01]  /*84c0*/  F2FP.BF16.F32.PACK_AB R54, R21, R20 ;  /* 0x000000141536723e */ /* 0x000fe200000010ff */
[----:B------:R-:W-:Y:S01]  /*84d0*/  FFMA R30, R41, R45, R30 ;  /* 0x0000002d291e7223 */ /* 0x000fe2000000001e */
[----:B------:R-:W-:Y:S01]  /*84e0*/  F2FP.BF16.F32.PACK_AB R55, R27, R22 ;  /* 0x000000161b37723e */ /* 0x000fe200000010ff */
[----:B------:R-:W-:Y:S01]  /*84f0*/  FFMA R35, R41, R44, R35 ;  /* 0x0000002c29237223 */ /* 0x000fe20000000023 */
[----:B------:R-:W-:Y:S02]  /*8500*/  F2FP.BF16.F32.PACK_AB R100, R25, R24 ;  /* 0x000000181964723e */ /* 0x000fe400000010ff */
[----:B------:R-:W-:Y:S01]  /*8510*/  F2FP.BF16.F32.PACK_AB R101, R31, R26 ;  /* 0x0000001a1f65723e */ /* 0x000fe200000010ff */
[----:B------:R3:W-:Y:S01]  /*8520*/  STS.128 [R92+0x2020], R52 ;  /* 0x002020345c007388 */ /* 0x0007e20000000c00 */
        /* <DEDUP_REMOVED lines=8> */
[----:B-1----:R-:W1:Y:S02]  /*85b0*/  FENCE.VIEW.ASYNC.S ;  /* 0x00000000000073c6 */ /* 0x002e640000000000 */
[----:B-1----:R-:W-:Y:S06]  /*85c0*/  BAR.SYNC.DEFER_BLOCKING 0x1, 0x80 ;  /* 0x0042000000007b1d */ /* 0x002fec0000010000 */
[----:B------:R-:W-:Y:S05]  /*85d0*/  @P0 BRA `(.L_x_139) ;  /* 0x0000000000280947 */ /* 0x000fea0003800000 */
[----:B------:R-:W1:Y:S01]  /*85e0*/  LDCU.64 UR6, c[0x0][0x348] ;  /* 0x00006900ff0677ac */ /* 0x000e620008000a00 */
[----:B------:R-:W-:Y:S02]  /*85f0*/  UIADD3 UR9, UPT, UPT, UR49, 0x20, URZ ;  /* 0x0000002031097890 */ /* 0x000fe4000fffe0ff */
[----:B------:R-:W-:Y:S01]  /*8600*/  UIADD3 UR8, UPT, UPT, UR44, 0x2400, URZ ;  /* 0x000024002c087890 */ /* 0x000fe2000fffe0ff */
[----:B------:R-:W-:Y:S01]  /*8610*/  UMOV UR10, UR50 ;  /* 0x00000032000a7c82 */ /* 0x000fe20008000000 */
[----:B------:R-:W-:Y:S01]  /*8620*/  UMOV UR11, UR36 ;  /* 0x00000024000b7c82 */ /* 0x000fe20008000000 */
[----:B-1----:R-:W-:Y:S04]  /*8630*/  UIADD3 UR4, UP0, UPT, UR6, 0x680, URZ ;  /* 0x0000068006047890 */ /* 0x002fe8000ff1e0ff */
[----:B------:R-:W-:Y:S09]  /*8640*/  UIADD3.X UR5, UPT, UPT, URZ, UR7, URZ, UP0, !UPT ;  /* 0x00000007ff057290 */ /* 0x000ff200087fe4ff */
[----:B------:R1:W-:Y:S01]  /*8650*/  UTMASTG.3D [UR8], [UR4] ;  /* 0x00000008040073b5 */ /* 0x0003e20008010000 */
[----:B------:R0:W-:Y:S01]  /*8660*/  UTMACMDFLUSH ;  /* 0x00000000000079b7 */ /* 0x0001e20000000000 */
[----:B-1----:R-:W-:Y:S04]  /*8670*/  DEPBAR.LE SB0, 0x1 ;  /* 0x000080400000791a */ /* 0x002fe80000000000 */
.L_x_139:
[----:B------:R-:W-:Y:S05]  /*8680*/  BSYNC.RECONVERGENT B0 ;  /* 0x0000000000007941 */ /* 0x000fea0003800200 */
.L_x_138:
[----:B------:R-:W-:Y:S01]  /*8690*/  BAR.SYNC.DEFER_BLOCKING 0x1, 0x80 ;  /* 0x0042000000007b1d */ /* 0x000fe20000010000 */
[----:B------:R-:W-:Y:S04]  /*86a0*/  UIADD3 UR4, UPT, UPT, UR46, 0x1, URZ ;  /* 0x000000012e047890 */ /* 0x000fe8000fffe0ff */
[----:B------:R-:W-:Y:S04]  /*86b0*/  UISETP.NE.AND UP0, UPT, UR4, 0x4, UPT ;  /* 0x000000040400788c */ /* 0x000fe8000bf05270 */
[----:B------:R-:W-:Y:S01]  /*86c0*/  USEL UR45, UR4, URZ, UP0 ;  /* 0x000000ff042d7287 */ /* 0x000fe20008000000 */
[----:B------:R1:W-:Y:S01]  /*86d0*/  @P6 SYNCS.ARRIVE.TRANS64.RED.A1T0 RZ, [R104+URZ], RZ ;  /* 0x000000ff68ff69a7 */ /* 0x0003e200081004ff */
[----:B------:R-:W-:Y:S01]  /*86e0*/  BSSY B1, `(.L_x_140) ;  /* 0x0000017000017945 */ /* 0x000fe20003800000 */
[----:B------:R-:W4:Y:S02]  /*86f0*/  @P6 SYNCS.PHASECHK.TRANS64.TRYWAIT P0, [R62+URZ+0x100], R61 ;  /* 0x0001003d3e0065a7 */ /* 0x000f2400080011ff */
[----:B----4-:R-:W-:Y:S01]  /*8700*/  @P6 SEL R46, RZ, 0x1, !P0 ;  /* 0x00000001ff2e6807 */ /* 0x010fe20004000000 */
[----:B-1----:R-:W-:Y:S06]  /*8710*/  @!P6 BRA `(.L_x_141) ;  /* 0x00000000004ce947 */ /* 0x002fec0003800000 */
        /* <DEDUP_REMOVED lines=9> */
[----:B------:R-:W-:Y:S04]  /*87b0*/  SHF.L.U32 R5, R91, 0x1f, RZ ;  /* 0x0000001f5b057819 */ /* 0x000fe800000006ff */
[----:B------:R-:W1:Y:S02]  /*87c0*/  SYNCS.PHASECHK.TRANS64.TRYWAIT P0, [R62+URZ+0x100], R5 ;  /* 0x000100053e0075a7 */ /* 0x000e6400080011ff */
[----:B-1----:R-:W-:Y:S05]  /*87d0*/  @!P0 BRA `(.L_x_144) ;  /* 0x0000002800e48947 */ /* 0x002fea0003800000 */
.L_x_143:
[----:B------:R-:W-:Y:S05]  /*87e0*/  BSYNC B0 ;  /* 0x0000000000007941 */ /* 0x000fea0003800000 */
.L_x_142:
[----:B------:R-:W-:Y:S02]  /*87f0*/  ISETP.NE.AND P0, PT, R60, RZ, PT ;  /* 0x000000ff3c00720c */ /* 0x000fe40003f05270 */
[----:B------:R-:W-:Y:S11]  /*8800*/  IADD3 R47, PT, PT, R47, 0x1, RZ ;  /* 0x000000012f2f7810 */ /* 0x000ff60007ffe0ff */
[----:B------:R4:W1:Y:S04]  /*8810*/  @P0 LDS.128 R48, [R4] ;  /* 0x0000000004300984 */ /* 0x0008680000000c00 */
[----:B------:R4:W1:Y:S04]  /*8820*/  @P0 LDS.128 R56, [R3+0x10] ;  /* 0x0000100003380984 */ /* 0x0008680000000c00 */
[----:B------:R4:W1:Y:S04]  /*8830*/  @P0 LDS.128 R64, [R2+0x20] ;  /* 0x0000200002400984 */ /* 0x0008680000000c00 */
[----:B------:R4:W1:Y:S02]  /*8840*/  @P0 LDS.128 R72, [R0+0x30] ;  /* 0x0000300000480984 */ /* 0x0008640000000c00 */
.L_x_141:
[----:B------:R-:W-:Y:S05]  /*8850*/  BSYNC B1 ;  /* 0x0000000000017941 */ /* 0x000fea0003800000 */
.L_x_140:
[----:B----4-:R-:W-:Y:S05]  /*8860*/  VIADD R0, R39, 0x40 ;  /* 0x0000004027007836 */ /* 0x010fea0000000000 */
[----:B------:R-:W-:Y:S04]  /*8870*/  SHF.R.U32.HI R0, RZ, 0x15, R0 ;  /* 0x00000015ff007819 */ /* 0x000fe80000011600 */
[----:B------:R-:W-:Y:S11]  /*8880*/  LOP3.LUT P0, RZ, R0, 0x3, R81, 0x48, !PT ;  /* 0x0000000300ff7812 */ /* 0x000ff60007804851 */
[----:B------:R-:W-:Y:S02]  /*8890*/  @!UPT UIADD3 URZ, UPT, UPT, URZ, URZ, URZ ;  /* 0x000000fffffff290 */ /* 0x000fe4000fffe0ff */
[----:B------:R-:W-:Y:S05]  /*88a0*/  @!P0 BRA `(.L_x_145) ;  /* 0x0000000000408947 */ /* 0x000fea0003800000 */
[----:B------:R-:W1:Y:S01]  /*88b0*/  LDCU.64 UR8, c[0x4][0x70] ;  /* 0x01000e00ff0877ac */ /* 0x000e620008000a00 */
[----:B------:R-:W-:Y:S01]  /*88c0*/  MOV R3, 0x0 ;  /* 0x0000000000037802 */ /* 0x000fe20000000f00 */
[----:B------:R-:W-:Y:S02]  /*88d0*/  HFMA2 R12, -RZ, RZ, 0, 5.9604644775390625e-08 ;  /* 0x00000001ff0c7431 */ /* 0x000fe400000001ff */
[----:B------:R-:W-:Y:S02]  /*88e0*/  IMAD.MOV.U32 R8, RZ, RZ, 0x192 ;  /* 0x00000192ff087424 */ /* 0x000fe400078e00ff */
[----:B------:R-:W-:Y:S01]  /*88f0*/  IMAD.MOV.U32 R13, RZ, RZ, RZ ;  /* 0x000000ffff0d7224 */ /* 0x000fe200078e00ff */
[----:B------:R-:W4:Y:S01]  /*8900*/  LDCU.64 UR6, c[0x4][0x78] ;  /* 0x01000f00ff0677ac */ /* 0x000f220008000a00 */
[----:B------:R-:W2:Y:S01]  /*8910*/  LDC.64 R2, c[0x4][R3] ;  /* 0x0100000003027b82 */ /* 0x000ea20000000a00 */
[----:B------:R-:W5:Y:S01]  /*8920*/  LDCU.64 UR4, c[0x4][0x10] ;  /* 0x01000200ff0477ac */ /* 0x000f620008000a00 */
[----:B-1----:R-:W-:Y:S01]  /*8930*/  MOV R5, UR9 ;  /* 0x0000000900057c02 */ /* 0x002fe20008000f00 */
[----:B------:R-:W-:Y:S01]  /*8940*/  IMAD.U32 R4, RZ, RZ, UR8 ;  /* 0x00000008ff047e24 */ /* 0x000fe2000f8e00ff */
[----:B----4-:R-:W-:Y:S01]  /*8950*/  MOV R7, UR7 ;  /* 0x0000000700077c02 */ /* 0x010fe20008000f00 */
[----:B------:R-:W-:Y:S01]  /*8960*/  IMAD.U32 R6, RZ, RZ, UR6 ;  /* 0x00000006ff067e24 */ /* 0x000fe2000f8e00ff */
[----:B-----5:R-:W-:Y:S01]  /*8970*/  MOV R11, UR5 ;  /* 0x00000005000b7c02 */ /* 0x020fe20008000f00 */
[----:B------:R-:W-:Y:S02]  /*8980*/  IMAD.U32 R10, RZ, RZ, UR4 ;  /* 0x00000004ff0a7e24 */ /* 0x000fe4000f8e00ff */
[----:B------:R-:W-:Y:S07]  /*8990*/  LEPC R20, `(.L_x_145) ;  /* 0x000000001014794e */ /* 0x000fee0000000000 */
[----:B--23--:R-:W-:Y:S05]  /*89a0*/  CALL.ABS.NOINC R2 ;  /* 0x0000000002007343 */ /* 0x00cfea0003c00000 */
.L_x_145:
[C---:B-1----:R-:W-:Y:S01]  /*89b0*/  SHF.L.U32 R40, R48.reuse, 0x10, RZ ;  /* 0x0000001030287819 */ /* 0x042fe200000006ff */
[----:B------:R-:W-:Y:S05]  /*89c0*/  WARPSYNC.ALL ;  /* 0x0000000000007948 */ /* 0x000fea0003800000 */
[----:B------:R-:W-:Y:S01]  /*89d0*/  R2UR UR4, R39 ;  /* 0x00000000270472ca */ /* 0x000fe200000e0000 */
[----:B------:R-:W-:Y:S01]  /*89e0*/  BSSY.RECONVERGENT B0, `(.L_x_146) ;  /* 0x000008f000007945 */ /* 0x000fe20003800200 */
[----:B------:R-:W-:Y:S02]  /*89f0*/  LOP3.LUT R43, R48, 0xffff0000, RZ, 0xc0, !PT ;  /* 0xffff0000302b7812 */ /* 0x000fe400078ec0ff */
[----:B------:R-:W-:Y:S02]  /*8a00*/  SHF.L.U32 R42, R49, 0x10, RZ ;  /* 0x00000010312a7819 */ /* 0x000fe400000006ff */
[C---:B------:R-:W-:Y:S02]  /*8a10*/  SHF.L.U32 R45, R51.reuse, 0x10, RZ ;  /* 0x00000010332d7819 */ /* 0x040fe400000006ff */
[----:B------:R-:W-:Y:S02]  /*8a20*/  LOP3.LUT R44, R51, 0xffff0000, RZ, 0xc0, !PT ;  /* 0xffff0000332c7812 */ /* 0x000fe400078ec0ff */
[----:B------:R-:W-:Y:S02]  /*8a30*/  ISETP.NE.AND P6, PT, R97, RZ, PT ;  /* 0x000000ff6100720c */ /* 0x000fe40003fc5270 */
[----:B------:R-:W-:Y:S01]  /*8a40*/  ISETP.NE.AND P0, PT, R96, RZ, PT ;  /* 0x000000ff6000720c */ /* 0x000fe20003f05270 */
[----:B------:R-:W1:Y:S01]  /*8a50*/  LDTM.x32 R4, tmem[UR4+0x40] ;  /* 0x00004004000479ee */ /* 0x000e6200082c0000 */
[----:B------:R-:W-:Y:S09]  /*8a60*/  MOV R61, UR45 ;  /* 0x0000002d003d7c02 */ /* 0x000ff20008000f00 */
[----:B------:R-:W-:Y:S02]  /*8a70*/  @P6 LEA R61, R61, UR44, 0x3 ;  /* 0x0000002c3d3d6c11 */ /* 0x000fe4000f8e18ff */
[----:B------:R-:W-:Y:S02]  /*8a80*/  @P6 SHF.L.U32 R104, R91, 0x1f, RZ ;  /* 0x0000001f5b686819 */ /* 0x000fe400000006ff */
[----:B------:R-:W-:Y:S02]  /*8a90*/  @P6 IADD3 R62, PT, PT, R61, 0x120, RZ ;  /* 0x000001203d3e6810 */ /* 0x000fe40007ffe0ff */
[----:B------:R-:W-:Y:S02]  /*8aa0*/  LEA R61, R47, UR44, 0x3 ;  /* 0x0000002c2f3d7c11 */ /* 0x000fe4000f8e18ff */
[----:B------:R-:W-:Y:S01]  /*8ab0*/  @P6 PRMT R62, R99, 0x654, R62 ;  /* 0x00000654633e6816 */ /* 0x000fe2000000003e */
[C---:B-1----:R-:W-:Y:S01]  /*8ac0*/  FMUL R0, R38.reuse, R4 ;  /* 0x0000000426007220 */ /* 0x042fe20000400000 */
[C---:B------:R-:W-:Y:S01]  /*8ad0*/  FMUL R2, R38.reuse, R5 ;  /* 0x0000000526027220 */ /* 0x040fe20000400000 */
[C---:B------:R-:W-:Y:S01]  /*8ae0*/  FMUL R3, R38.reuse, R6 ;  /* 0x0000000626037220 */ /* 0x040fe20000400000 */
        /* <DEDUP_REMOVED lines=8> */
[----:B---3--:R-:W-:Y:S01]  /*8b70*/  F2FP.BF16.F32.PACK_AB R68, R2, R0 ;  /* 0x000000000244723e */ /* 0x008fe200000010ff */
[----:B------:R-:W-:Y:S01]  /*8b80*/  FMUL R5, R38, R9 ;  /* 0x0000000926057220 */ /* 0x000fe20000400000 */
[C---:B------:R-:W-:Y:S01]  /*8b90*/  FFMA R7, R41.reuse, R40, R7 ;  /* 0x0000002829077223 */ /* 0x040fe20000000007 */
[----:B------:R-:W-:Y:S01]  /*8ba0*/  SHF.L.U32 R40, R56, 0x10, RZ ;  /* 0x0000001038287819 */ /* 0x000fe200000006ff */
[C---:B------:R-:W-:Y:S01]  /*8bb0*/  FMUL R6, R38.reuse, R10 ;  /* 0x0000000a26067220 */ /* 0x040fe20000400000 */
[C---:B------:R-:W-:Y:S01]  /*8bc0*/  FMUL R11, R38.reuse, R11 ;  /* 0x0000000b260b7220 */ /* 0x040fe20000400000 */
[----:B------:R-:W-:Y:S01]  /*8bd0*/  FFMA R4, R41, R43, R4 ;  /* 0x0000002b29047223 */ /* 0x000fe20000000004 */
[----:B------:R-:W-:Y:S01]  /*8be0*/  SHF.L.U32 R43, R57, 0x10, RZ ;  /* 0x00000010392b7819 */ /* 0x000fe200000006ff */
[----:B------:R-:W-:Y:S01]  /*8bf0*/  FMUL R8, R38, R12 ;  /* 0x0000000c26087220 */ /* 0x000fe20000400000 */
[----:B------:R-:W-:Y:S01]  /*8c00*/  F2FP.BF16.F32.PACK_AB R69, R7, R3 ;  /* 0x000000030745723e */ /* 0x000fe200000010ff */
[C---:B------:R-:W-:Y:S01]  /*8c10*/  FFMA R5, R41.reuse, R42, R5 ;  /* 0x0000002a29057223 */ /* 0x040fe20000000005 */
[----:B------:R-:W-:Y:S01]  /*8c20*/  LOP3.LUT R42, R56, 0xffff0000, RZ, 0xc0, !PT ;  /* 0xffff0000382a7812 */ /* 0x000fe200078ec0ff */
[----:B------:R-:W-:Y:S01]  /*8c30*/  FFMA R6, R41, R45, R6 ;  /* 0x0000002d29067223 */ /* 0x000fe20000000006 */
[----:B------:R-:W-:Y:S01]  /*8c40*/  SHF.L.U32 R45, R65, 0x10, RZ ;  /* 0x00000010412d7819 */ /* 0x000fe200000006ff */
[----:B------:R-:W-:Y:S01]  /*8c50*/  FFMA R11, R41, R44, R11 ;  /* 0x0000002c290b7223 */ /* 0x000fe2000000000b */
[----:B------:R-:W-:Y:S01]  /*8c60*/  F2FP.BF16.F32.PACK_AB R70, R5, R4 ;  /* 0x000000040546723e */ /* 0x000fe200000010ff */
[----:B------:R-:W-:Y:S01]  /*8c70*/  FFMA R8, R41, R40, R8 ;  /* 0x0000002829087223 */ /* 0x000fe20000000008 */
[----:B------:R-:W-:Y:S01]  /*8c80*/  LOP3.LUT R40, R57, 0xffff0000, RZ, 0xc0, !PT ;  /* 0xffff000039287812 */ /* 0x000fe200078ec0ff */
[C---:B------:R-:W-:Y:S01]  /*8c90*/  FMUL R9, R38.reuse, R13 ;  /* 0x0000000d26097220 */ /* 0x040fe20000400000 */
[----:B------:R-:W-:Y:S01]  /*8ca0*/  F2FP.BF16.F32.PACK_AB R71, R11, R6 ;  /* 0x000000060b47723e */ /* 0x000fe200000010ff */
[C---:B------:R-:W-:Y:S01]  /*8cb0*/  FMUL R10, R38.reuse, R14 ;  /* 0x0000000e260a7220 */ /* 0x040fe20000400000 */
[----:B------:R-:W-:Y:S01]  /*8cc0*/  LOP3.LUT R44, R75, 0xffff0000, RZ, 0xc0, !PT ;  /* 0xffff00004b2c7812 */ /* 0x000fe200078ec0ff */
[----:B------:R-:W-:Y:S01]  /*8cd0*/  FMUL R15, R38, R15 ;  /* 0x0000000f260f7220 */ /* 0x000fe20000400000 */
        /* <DEDUP_REMOVED lines=8> */
[----:B------:R-:W-:Y:S01]  /*8d60*/  FMUL R13, R38, R17 ;  /* 0x00000011260d7220 */ /* 0x000fe20000400000 */
[----:B------:R-:W-:Y:S01]  /*8d70*/  F2FP.BF16.F32.PACK_AB R53, R15, R10 ;  /* 0x0000000a0f35723e */ /* 0x000fe200000010ff */
[C---:B------:R-:W-:Y:S01]  /*8d80*/  FFMA R12, R41.reuse, R42, R12 ;  /* 0x0000002a290c7223 */ /* 0x040fe2000000000c */
[----:B------:R-:W-:Y:S01]  /*8d90*/  LOP3.LUT R42, R64, 0xffff0000, RZ, 0xc0, !PT ;  /* 0xffff0000402a7812 */ /* 0x000fe200078ec0ff */
[C---:B------:R-:W-:Y:S01]  /*8da0*/  FMUL R14, R38.reuse, R18 ;  /* 0x00000012260e7220 */ /* 0x040fe20000400000 */
[----:B------:R-:W-:Y:S01]  /*8db0*/  FFMA R13, R41, R40, R13 ;  /* 0x00000028290d7223 */ /* 0x000fe2000000000d */
[----:B------:R-:W-:Y:S01]  /*8dc0*/  LOP3.LUT R40, R59, 0xffff0000, RZ, 0xc0, !PT ;  /* 0xffff00003b287812 */ /* 0x000fe200078ec0ff */
[----:B------:R1:W-:Y:S01]  /*8dd0*/  STS.128 [R94+0x4000], R68 ;  /* 0x004000445e007388 */ /* 0x0003e20000000c00 */
[----:B------:R-:W-:Y:S01]  /*8de0*/  FMUL R19, R38, R19 ;  /* 0x0000001326137220 */ /* 0x000fe20000400000 */
[----:B------:R-:W-:Y:S01]  /*8df0*/  FFMA R14, R41, R43, R14 ;  /* 0x0000002b290e7223 */ /* 0x000fe2000000000e */
[----:B------:R-:W-:Y:S01]  /*8e00*/  SHF.L.U32 R43, R64, 0x10, RZ ;  /* 0x00000010402b7819 */ /* 0x000fe200000006ff */
[C---:B------:R-:W-:Y:S01]  /*8e10*/  FMUL R16, R38.reuse, R20 ;  /* 0x0000001426107220 */ /* 0x040fe20000400000 */
        /* <DEDUP_REMOVED lines=18> */
[C---:B------:R-:W-:Y:S01]  /*8f40*/  FMUL R22, R38.reuse, R26 ;  /* 0x0000001a26167220 */ /* 0x040fe20000400000 */
[----:B------:R-:W-:Y:S01]  /*8f50*/  FMUL R27, R38, R27 ;  /* 0x0000001b261b7220 */ /* 0x000fe20000400000 */
[----:B------:R-:W-:Y:S01]  /*8f60*/  FFMA R20, R41, R43, R20 ;  /* 0x0000002b29147223 */ /* 0x000fe20000000014 */
[----:B------:R-:W-:Y:S01]  /*8f70*/  SHF.L.U32 R43, R73, 0x10, RZ ;  /* 0x00000010492b7819 */ /* 0x000fe200000006ff */
[C---:B------:R-:W-:Y:S01]  /*8f80*/  FFMA R21, R41.reuse, R40, R21 ;  /* 0x0000002829157223 */ /* 0x040fe20000000015 */
[C---:B------:R-:W-:Y:S01]  /*8f90*/  FFMA R22, R41.reuse, R45, R22 ;  /* 0x0000002d29167223 */ /* 0x040fe20000000016 */
[C---:B------:R-:W-:Y:S01]  /*8fa0*/  FFMA R27, R41.reuse, R42, R27 ;  /* 0x0000002a291b7223 */ /* 0x040fe2000000001b */
[----:B------:R-:W-:Y:S01]  /*8fb0*/  SHF.L.U32 R40, R72, 0x10, RZ ;  /* 0x0000001048287819 */ /* 0x000fe200000006ff */
[----:B------:R-:W-:Y:S01]  /*8fc0*/  FMUL R24, R38, R28 ;  /* 0x0000001c26187220 */ /* 0x000fe20000400000 */
[----:B------:R-:W-:Y:S01]  /*8fd0*/  LOP3.LUT R42, R72, 0xffff0000, RZ, 0xc0, !PT ;  /* 0xffff0000482a7812 */ /* 0x000fe200078ec0ff */
[C---:B------:R-:W-:Y:S01]  /*8fe0*/  FMUL R25, R38.reuse, R29 ;  /* 0x0000001d26197220 */ /* 0x040fe20000400000 */
[C---:B------:R-:W-:Y:S01]  /*8ff0*/  FMUL R26, R38.reuse, R30 ;  /* 0x0000001e261a7220 */ /* 0x040fe20000400000 */
[----:B------:R-:W-:Y:S01]  /*9000*/  FFMA R24, R41, R40, R24 ;  /* 0x0000002829187223 */ /* 0x000fe20000000018 */
[----:B------:R-:W-:Y:S01]  /*9010*/  LOP3.LUT R40, R73, 0xffff0000, RZ, 0xc0, !PT ;  /* 0xffff000049287812 */ /* 0x000fe200078ec0ff */
[C---:B------:R-:W-:Y:S01]  /*9020*/  FFMA R25, R41.reuse, R42, R25 ;  /* 0x0000002a29197223 */ /* 0x040fe20000000019 */
        /* <DEDUP_REMOVED lines=42> */
.L_x_147:
[----:B------:R-:W-:Y:S05]  /*92d0*/  BSYNC.RECONVERGENT B0 ;  /* 0x0000000000007941 */ /* 0x000fea0003800200 */
.L_x_146:
        /* <DEDUP_REMOVED lines=21> */
.L_x_151:
[----:B------:R-:W-:Y:S05]  /*9430*/  BSYNC B0 ;  /* 0x0000000000007941 */ /* 0x000fea0003800000 */
.L_x_150:
[----:B------:R-:W-:Y:S11]  /*9440*/  ISETP.NE.AND P0, PT, R60, RZ, PT ;  /* 0x000000ff3c00720c */ /* 0x000ff60003f05270 */
[----:B------:R-:W-:Y:S02]  /*9450*/  @!UPT UIADD3 URZ, UPT, UPT, URZ, URZ, URZ ;  /* 0x000000fffffff290 */ /* 0x000fe4000fffe0ff */
[----:B------:R4:W1:Y:S04]  /*9460*/  @P0 LDS.128 R48, [R3] ;  /* 0x0000000003300984 */ /* 0x0008680000000c00 */
[----:B------:R4:W1:Y:S04]  /*9470*/  @P0 LDS.128 R56, [R2+0x10] ;  /* 0x0000100002380984 */ /* 0x0008680000000c00 */
[----:B------:R4:W1:Y:S04]  /*9480*/  @P0 LDS.128 R64, [R0+0x20] ;  /* 0x0000200000400984 */ /* 0x0008680000000c00 */
[----:B------:R4:W1:Y:S02]  /*9490*/  @P0 LDS.128 R72, [R47+0x30] ;  /* 0x000030002f480984 */ /* 0x0008640000000c00 */
.L_x_149:
[----:B------:R-:W-:Y:S05]  /*94a0*/  BSYNC B1 ;  /* 0x0000000000017941 */ /* 0x000fea0003800000 */
.L_x_148:
[----:B----4-:R-:W-:Y:S05]  /*94b0*/  VIADD R0, R39, 0x60 ;  /* 0x0000006027007836 */ /* 0x010fea0000000000 */
[----:B------:R-:W-:Y:S04]  /*94c0*/  SHF.R.U32.HI R0, RZ, 0x15, R0 ;  /* 0x00000015ff007819 */ /* 0x000fe80000011600 */
[----:B------:R-:W-:Y:S11]  /*94d0*/  LOP3.LUT P0, RZ, R0, 0x3, R81, 0x48, !PT ;  /* 0x0000000300ff7812 */ /* 0x000ff60007804851 */
[----:B------:R-:W-:Y:S02]  /*94e0*/  @!UPT UIADD3 URZ, UPT, UPT, URZ, URZ, URZ ;  /* 0x000000fffffff290 */ /* 0x000fe4000fffe0ff */
[----:B------:R-:W-:Y:S05]  /*94f0*/  @!P0 BRA `(.L_x_153) ;  /* 0x0000000000408947 */ /* 0x000fea0003800000 */
[----:B------:R-:W4:Y:S01]  /*9500*/  LDCU.64 UR8, c[0x4][0x70] ;  /* 0x01000e00ff0877ac */ /* 0x000f220008000a00 */
[----:B------:R-:W-:Y:S01]  /*9510*/  MOV R3, 0x0 ;  /* 0x0000000000037802 */ /* 0x000fe20000000f00 */
[----:B------:R-:W-:Y:S02]  /*9520*/  HFMA2 R12, -RZ, RZ, 0, 5.9604644775390625e-08 ;  /* 0x00000001ff0c7431 */ /* 0x000fe400000001ff */
[----:B------:R-:W-:Y:S02]  /*9530*/  IMAD.MOV.U32 R8, RZ, RZ, 0x192 ;  /* 0x00000192ff087424 */ /* 0x000fe400078e00ff */
[----:B------:R-:W-:Y:S01]  /*9540*/  IMAD.MOV.U32 R13, RZ, RZ, RZ ;  /* 0x000000ffff0d7224 */ /* 0x000fe200078e00ff */
[----:B------:R-:W5:Y:S01]  /*9550*/  LDCU.64 UR6, c[0x4][0x78] ;  /* 0x01000f00ff0677ac */ /* 0x000f620008000a00 */
[----:B------:R-:W2:Y:S01]  /*9560*/  LDC.64 R2, c[0x4][R3] ;  /* 0x0100000003027b82 */ /* 0x000ea20000000a00 */
[----:B------:R-:W3:Y:S01]  /*9570*/  LDCU.64 UR4, c[0x4][0x10] ;  /* 0x01000200ff0477ac */ /* 0x000ee20008000a00 */
[----:B----4-:R-:W-:Y:S01]  /*9580*/  MOV R5, UR9 ;  /* 0x0000000900057c02 */ /* 0x010fe20008000f00 */
[----:B-1----:R-:W-:Y:S01]  /*9590*/  IMAD.U32 R4, RZ, RZ, UR8 ;  /* 0x00000008ff047e24 */ /* 0x002fe2000f8e00ff */
[----:B-----5:R-:W-:Y:S01]  /*95a0*/  MOV R7, UR7 ;  /* 0x0000000700077c02 */ /* 0x020fe20008000f00 */
[----:B------:R-:W-:Y:S01]  /*95b0*/  IMAD.U32 R6, RZ, RZ, UR6 ;  /* 0x00000006ff067e24 */ /* 0x000fe2000f8e00ff */
[----:B---3--:R-:W-:Y:S01]  /*95c0*/  MOV R11, UR5 ;  /* 0x00000005000b7c02 */ /* 0x008fe20008000f00 */
[----:B------:R-:W-:Y:S02]  /*95d0*/  IMAD.U32 R10, RZ, RZ, UR4 ;  /* 0x00000004ff0a7e24 */ /* 0x000fe4000f8e00ff */
[----:B------:R-:W-:Y:S07]  /*95e0*/  LEPC R20, `(.L_x_153) ;  /* 0x000000001014794e */ /* 0x000fee0000000000 */
[----:B--2---:R-:W-:Y:S05]  /*95f0*/  CALL.ABS.NOINC R2 ;  /* 0x0000000002007343 */ /* 0x004fea0003c00000 */
.L_x_153:
[----:B------:R-:W-:Y:S01]  /*9600*/  ISETP.NE.AND P0, PT, R96, RZ, PT ;  /* 0x000000ff6000720c */ /* 0x000fe20003f05270 */
[----:B------:R-:W-:Y:S05]  /*9610*/  WARPSYNC.ALL ;  /* 0x0000000000007948 */ /* 0x000fea0003800000 */
[----:B------:R-:W-:Y:S01]  /*9620*/  R2UR UR4, R39 ;  /* 0x00000000270472ca */ /* 0x000fe200000e0000 */
[----:B------:R-:W-:Y:S01]  /*9630*/  BSSY.RECONVERGENT B0, `(.L_x_154) ;  /* 0x000008c000007945 */ /* 0x000fe20003800200 */
[C---:B-1----:R-:W-:Y:S02]  /*9640*/  SHF.L.U32 R40, R48.reuse, 0x10, RZ ;  /* 0x0000001030287819 */ /* 0x042fe400000006ff */
[----:B------:R-:W-:Y:S02]  /*9650*/  LOP3.LUT R42, R48, 0xffff0000, RZ, 0xc0, !PT ;  /* 0xffff0000302a7812 */ /* 0x000fe400078ec0ff */
[C---:B------:R-:W-:Y:S02]  /*9660*/  SHF.L.U32 R43, R49.reuse, 0x10, RZ ;  /* 0x00000010312b7819 */ /* 0x040fe400000006ff */
[----:B------:R-:W-:Y:S02]  /*9670*/  LOP3.LUT R44, R49, 0xffff0000, RZ, 0xc0, !PT ;  /* 0xffff0000312c7812 */ /* 0x000fe400078ec0ff */
[C---:B------:R-:W-:Y:S02]  /*9680*/  SHF.L.U32 R45, R50.reuse, 0x10, RZ ;  /* 0x00000010322d7819 */ /* 0x040fe400000006ff */
[----:B------:R-:W-:Y:S01]  /*9690*/  LOP3.LUT R46, R50, 0xffff0000, RZ, 0xc0, !PT ;  /* 0xffff0000322e7812 */ /* 0x000fe200078ec0ff */
[----:B------:R-:W1:Y:S01]  /*96a0*/  LDTM.x32 R4, tmem[UR4+0x60] ;  /* 0x00006004000479ee */ /* 0x000e6200082c0000 */
[C---:B------:R-:W-:Y:S01]  /*96b0*/  SHF.L.U32 R47, R51.reuse, 0x10, RZ ;  /* 0x00000010332f7819 */ /* 0x040fe200000006ff */
[----:B------:R-:W-:Y:S01]  /*96c0*/  NOP ;  /* 0x0000000000007918 */ /* 0x000fe20000000000 */
[----:B------:R-:W-:Y:S02]  /*96d0*/  LOP3.LUT R48, R51, 0xffff0000, RZ, 0xc0, !PT ;  /* 0xffff000033307812 */ /* 0x000fe400078ec0ff */
[C---:B------:R-:W-:Y:S02]  /*96e0*/  SHF.L.U32 R49, R56.reuse, 0x10, RZ ;  /* 0x0000001038317819 */ /* 0x040fe400000006ff */
[----:B------:R-:W-:Y:S02]  /*96f0*/  LOP3.LUT R51, R56, 0xffff0000, RZ, 0xc0, !PT ;  /* 0xffff000038337812 */ /* 0x000fe400078ec0ff */
[C---:B------:R-:W-:Y:S02]  /*9700*/  SHF.L.U32 R50, R57.reuse, 0x10, RZ ;  /* 0x0000001039327819 */ /* 0x040fe400000006ff */
[----:B---3--:R-:W-:Y:S02]  /*9710*/  LOP3.LUT R52, R57, 0xffff0000, RZ, 0xc0, !PT ;  /* 0xffff000039347812 */ /* 0x008fe400078ec0ff */
[C---:B------:R-:W-:Y:S02]  /*9720*/  SHF.L.U32 R53, R58.reuse, 0x10, RZ ;  /* 0x000000103a357819 */ /* 0x040fe400000006ff */
[----:B------:R-:W-:Y:S02]  /*9730*/  LOP3.LUT R54, R58, 0xffff0000, RZ, 0xc0, !PT ;  /* 0xffff00003a367812 */ /* 0x000fe400078ec0ff */
[C---:B------:R-:W-:Y:S02]  /*9740*/  SHF.L.U32 R55, R59.reuse, 0x10, RZ ;  /* 0x000000103b377819 */ /* 0x040fe400000006ff */
[----:B------:R-:W-:Y:S02]  /*9750*/  IADD3 R98, PT, PT, R98, 0x190, RZ ;  /* 0x0000019062627810 */ /* 0x000fe40007ffe0ff */
[----:B------:R-:W-:Y:S02]  /*9760*/  LOP3.LUT R56, R59, 0xffff0000, RZ, 0xc0, !PT ;  /* 0xffff00003b387812 */ /* 0x000fe400078ec0ff */
[----:B------:R-:W-:Y:S01]  /*9770*/  SHF.L.U32 R57, R64, 0x10, RZ ;  /* 0x0000001040397819 */ /* 0x000fe200000006ff */
[----:B-1----:R-:W-:Y:S01]  /*9780*/  FMUL R4, R38, R4 ;  /* 0x0000000426047220 */ /* 0x002fe20000400000 */
[----:B------:R-:W-:Y:S01]  /*9790*/  LOP3.LUT R58, R64, 0xffff0000, RZ, 0xc0, !PT ;  /* 0xffff0000403a7812 */ /* 0x000fe200078ec0ff */
[----:B------:R-:W-:Y:S01]  /*97a0*/  FMUL R5, R38, R5 ;  /* 0x0000000526057220 */ /* 0x000fe20000400000 */
[----:B------:R-:W-:Y:S01]  /*97b0*/  LOP3.LUT R98, R98, 0xfefffff8, RZ, 0xc0, !PT ;  /* 0xfefffff862627812 */ /* 0x000fe200078ec0ff */
[C---:B------:R-:W-:Y:S01]  /*97c0*/  FFMA R4, R41.reuse, R40, R4 ;  /* 0x0000002829047223 */ /* 0x040fe20000000004 */
[C---:B------:R-:W-:Y:S01]  /*97d0*/  FMUL R6, R38.reuse, R6 ;  /* 0x0000000626067220 */ /* 0x040fe20000400000 */
[----:B------:R-:W-:Y:S01]  /*97e0*/  FFMA R5, R41, R42, R5 ;  /* 0x0000002a29057223 */ /* 0x000fe20000000005 */
[----:B------:R-:W-:Y:S01]  /*97f0*/  SHF.L.U32 R59, R65, 0x10, RZ ;  /* 0x00000010413b7819 */ /* 0x000fe200000006ff */
[----:B------:R1:W-:Y:S01]  /*9800*/  SYNCS.ARRIVE.TRANS64.RED.A1T0 RZ, [R98+URZ], RZ ;  /* 0x000000ff62ff79a7 */ /* 0x0003e200081004ff */
[----:B------:R-:W-:Y:S01]  /*9810*/  FFMA R6, R41, R43, R6 ;  /* 0x0000002b29067223 */ /* 0x000fe20000000006 */
[C---:B------:R-:W-:Y:S01]  /*9820*/  FMUL R7, R38.reuse, R7 ;  /* 0x0000000726077220 */ /* 0x040fe20000400000 */
[----:B------:R-:W-:Y:S01]  /*9830*/  F2FP.BF16.F32.PACK_AB R100, R5, R4 ;  /* 0x000000040564723e */ /* 0x000fe200000010ff */
[C---:B------:R-:W-:Y:S01]  /*9840*/  FMUL R8, R38.reuse, R8 ;  /* 0x0000000826087220 */ /* 0x040fe20000400000 */
[----:B------:R-:W-:Y:S01]  /*9850*/  FMUL R9, R38, R9 ;  /* 0x0000000926097220 */ /* 0x000fe20000400000 */
[----:B------:R-:W-:Y:S01]  /*9860*/  LOP3.LUT R60, R65, 0xffff0000, RZ, 0xc0, !PT ;  /* 0xffff0000413c7812 */ /* 0x000fe200078ec0ff */
[C---:B------:R-:W-:Y:S01]  /*9870*/  FFMA R7, R41.reuse, R44, R7 ;  /* 0x0000002c29077223 */ /* 0x040fe20000000007 */
[C---:B------:R-:W-:Y:S01]  /*9880*/  FFMA R8, R41.reuse, R45, R8 ;  /* 0x0000002d29087223 */ /* 0x040fe20000000008 */
[----:B------:R-:W-:Y:S01]  /*9890*/  SHF.L.U32 R61, R66, 0x10, RZ ;  /* 0x00000010423d7819 */ /* 0x000fe200000006ff */
[----:B------:R-:W-:Y:S01]  /*98a0*/  FFMA R9, R41, R46, R9 ;  /* 0x0000002e29097223 */ /* 0x000fe20000000009 */
[C---:B------:R-:W-:Y:S01]  /*98b0*/  FMUL R10, R38.reuse, R10 ;  /* 0x0000000a260a7220 */ /* 0x040fe20000400000 */
[----:B------:R-:W-:Y:S01]  /*98c0*/  F2FP.BF16.F32.PACK_AB R101, R7, R6 ;  /* 0x000000060765723e */ /* 0x000fe200000010ff */
[C---:B------:R-:W-:Y:S01]  /*98d0*/  FMUL R11, R38.reuse, R11 ;  /* 0x0000000b260b7220 */ /* 0x040fe20000400000 */
[----:B------:R-:W-:Y:S01]  /*98e0*/  FMUL R0, R38, R12 ;  /* 0x0000000c26007220 */ /* 0x000fe20000400000 */
[----:B------:R-:W-:Y:S01]  /*98f0*/  F2FP.BF16.F32.PACK_AB R102, R9, R8 ;  /* 0x000000080966723e */ /* 0x000fe200000010ff */
[C---:B------:R-:W-:Y:S01]  /*9900*/  FFMA R10, R41.reuse, R47, R10 ;  /* 0x0000002f290a7223 */ /* 0x040fe2000000000a */
[C---:B------:R-:W-:Y:S01]  /*9910*/  FFMA R11, R41.reuse, R48, R11 ;  /* 0x00000030290b7223 */ /* 0x040fe2000000000b */
[----:B------:R-:W-:Y:S01]  /*9920*/  LOP3.LUT R62, R66, 0xffff0000, RZ, 0xc0, !PT ;  /* 0xffff0000423e7812 */ /* 0x000fe200078ec0ff */
[----:B------:R-:W-:Y:S01]  /*9930*/  FFMA R0, R41, R49, R0 ;  /* 0x0000003129007223 */ /* 0x000fe20000000000 */
[C---:B------:R-:W-:Y:S01]  /*9940*/  FMUL R2, R38.reuse, R13 ;  /* 0x0000000d26027220 */ /* 0x040fe20000400000 */
[----:B------:R-:W-:Y:S01]  /*9950*/  SHF.L.U32 R63, R67, 0x10, RZ ;  /* 0x00000010433f7819 */ /* 0x000fe200000006ff */
[C---:B------:R-:W-:Y:S01]  /*9960*/  FMUL R3, R38.reuse, R14 ;  /* 0x0000000e26037220 */ /* 0x040fe20000400000 */
[----:B------:R-:W-:Y:S01]  /*9970*/  F2FP.BF16.F32.PACK_AB R103, R11, R10 ;  /* 0x0000000a0b67723e */ /* 0x000fe200000010ff */
[----:B------:R-:W-:Y:S01]  /*9980*/  FFMA R2, R41, R51, R2 ;  /* 0x0000003329027223 */ /* 0x000fe20000000002 */
[C---:B------:R-:W-:Y:S01]  /*9990*/  FMUL R15, R38.reuse, R15 ;  /* 0x0000000f260f7220 */ /* 0x040fe20000400000 */
[C---:B------:R-:W-:Y:S01]  /*99a0*/  FMUL R12, R38.reuse, R16 ;  /* 0x00000010260c7220 */ /* 0x040fe20000400000 */
[----:B------:R-:W-:Y:S01]  /*99b0*/  FMUL R13, R38, R17 ;  /* 0x00000011260d7220 */ /* 0x000fe20000400000 */
[----:B------:R1:W-:Y:S01]  /*99c0*/  STS.128 [R94+0x6000], R100 ;  /* 0x006000645e007388 */ /* 0x0003e20000000c00 */
[----:B------:R-:W-:Y:S01]  /*99d0*/  LOP3.LUT R64, R67, 0xffff0000, RZ, 0xc0, !PT ;  /* 0xffff000043407812 */ /* 0x000fe200078ec0ff */
[C---:B------:R-:W-:Y:S01]  /*99e0*/  FFMA R3, R41.reuse, R50, R3 ;  /* 0x0000003229037223 */ /* 0x040fe20000000003 */
[----:B------:R-:W-:Y:S01]  /*99f0*/  SHF.L.U32 R65, R72, 0x10, RZ ;  /* 0x0000001048417819 */ /* 0x000fe200000006ff */
[C---:B------:R-:W-:Y:S01]  /*9a00*/  FFMA R15, R41.reuse, R52, R15 ;  /* 0x00000034290f7223 */ /* 0x040fe2000000000f */
[----:B------:R-:W-:Y:S01]  /*9a10*/  F2FP.BF16.F32.PACK_AB R104, R2, R0 ;  /* 0x000000000268723e */ /* 0x000fe200000010ff */
[C---:B------:R-:W-:Y:S01]  /*9a20*/  FFMA R12, R41.reuse, R53, R12 ;  /* 0x00000035290c7223 */ /* 0x040fe2000000000c */
[C---:B------:R-:W-:Y:S01]  /*9a30*/  FFMA R13, R41.reuse, R54, R13 ;  /* 0x00000036290d7223 */ /* 0x040fe2000000000d */
[C---:B------:R-:W-:Y:S01]  /*9a40*/  FMUL R14, R38.reuse, R18 ;  /* 0x00000012260e7220 */ /* 0x040fe20000400000 */
[C---:B------:R-:W-:Y:S01]  /*9a50*/  FMUL R19, R38.reuse, R19 ;  /* 0x0000001326137220 */ /* 0x040fe20000400000 */
[C---:B------:R-:W-:Y:S01]  /*9a60*/  FMUL R16, R38.reuse, R20 ;  /* 0x0000001426107220 */ /* 0x040fe20000400000 */
[C---:B------:R-:W-:Y:S01]  /*9a70*/  FMUL R17, R38.reuse, R21 ;  /* 0x0000001526117220 */ /* 0x040fe20000400000 */
[C---:B------:R-:W-:Y:S01]  /*9a80*/  FFMA R14, R41.reuse, R55, R14 ;  /* 0x00000037290e7223 */ /* 0x040fe2000000000e */
        /* <DEDUP_REMOVED lines=9> */
[----:B------:R-:W-:Y:S01]  /*9b20*/  FFMA R23, R41, R60, R23 ;  /* 0x0000003c29177223 */ /* 0x000fe20000000017 */
[C---:B------:R-:W-:Y:S01]  /*9b30*/  FMUL R27, R38.reuse, R27 ;  /* 0x0000001b261b7220 */ /* 0x040fe20000400000 */
[----:B------:R-:W-:Y:S01]  /*9b40*/  F2FP.BF16.F32.PACK_AB R105, R15, R3 ;  /* 0x000000030f69723e */ /* 0x000fe200000010ff */
[----:B------:R-:W-:Y:S01]  /*9b50*/  FFMA R20, R41, R61, R20 ;  /* 0x0000003d29147223 */ /* 0x000fe20000000014 */
[----:B------:R-:W-:Y:S01]  /*9b60*/  F2FP.BF16.F32.PACK_AB R106, R13, R12 ;  /* 0x0000000c0d6a723e */ /* 0x000fe200000010ff */
[----:B------:R-:W-:Y:S01]  /*9b70*/  FMUL R24, R38, R28 ;  /* 0x0000001c26187220 */ /* 0x000fe20000400000 */
[----:B------:R-:W-:Y:S01]  /*9b80*/  F2FP.BF16.F32.PACK_AB R107, R19, R14 ;  /* 0x0000000e136b723e */ /* 0x000fe200000010ff */
[----:B------:R-:W-:Y:S01]  /*9b90*/  FFMA R21, R41, R62, R21 ;  /* 0x0000003e29157223 */ /* 0x000fe20000000015 */
[----:B------:R-:W-:Y:S01]  /*9ba0*/  LOP3.LUT R66, R72, 0xffff0000, RZ, 0xc0, !PT ;  /* 0xffff000048427812 */ /* 0x000fe200078ec0ff */
[C---:B------:R-:W-:Y:S01]  /*9bb0*/  FMUL R25, R38.reuse, R29 ;  /* 0x0000001d26197220 */ /* 0x040fe20000400000 */
[----:B------:R-:W-:Y:S01]  /*9bc0*/  SHF.L.U32 R67, R73, 0x10, RZ ;  /* 0x0000001049437819 */ /* 0x000fe200000006ff */
[----:B------:R1:W-:Y:S01]  /*9bd0*/  STS.128 [R93+0x6010], R104 ;  /* 0x006010685d007388 */ /* 0x0003e20000000c00 */
[----:B------:R-:W-:Y:S01]  /*9be0*/  FFMA R22, R41, R63, R22 ;  /* 0x0000003f29167223 */ /* 0x000fe20000000016 */
[----:B------:R-:W-:Y:S01]  /*9bf0*/  LOP3.LUT R68, R73, 0xffff0000, RZ, 0xc0, !PT ;  /* 0xffff000049447812 */ /* 0x000fe200078ec0ff */
[----:B------:R-:W-:Y:S01]  /*9c00*/  FMUL R26, R38, R30 ;  /* 0x0000001e261a7220 */ /* 0x000fe20000400000 */
[C---:B------:R-:W-:Y:S01]  /*9c10*/  FFMA R27, R41.reuse, R64, R27 ;  /* 0x00000040291b7223 */ /* 0x040fe2000000001b */
[----:B------:R-:W-:Y:S01]  /*9c20*/  SHF.L.U32 R69, R74, 0x10, RZ ;  /* 0x000000104a457819 */ /* 0x000fe200000006ff */
[----:B------:R-:W-:Y:S01]  /*9c30*/  FMUL R31, R38, R31 ;  /* 0x0000001f261f7220 */ /* 0x000fe20000400000 */
[C---:B------:R-:W-:Y:S01]  /*9c40*/  FFMA R24, R41.reuse, R65, R24 ;  /* 0x0000004129187223 */ /* 0x040fe20000000018 */
[----:B------:R-:W-:Y:S01]  /*9c50*/  LOP3.LUT R70, R74, 0xffff0000, RZ, 0xc0, !PT ;  /* 0xffff00004a467812 */ /* 0x000fe200078ec0ff */
[C---:B------:R-:W-:Y:S01]  /*9c60*/  FMUL R28, R38.reuse, R32 ;  /* 0x00000020261c7220 */ /* 0x040fe20000400000 */
[----:B------:R-:W-:Y:S01]  /*9c70*/  FFMA R25, R41, R66, R25 ;  /* 0x0000004229197223 */ /* 0x000fe20000000019 */
[----:B------:R-:W-:Y:S01]  /*9c80*/  SHF.L.U32 R71, R75, 0x10, RZ ;  /* 0x000000104b477819 */ /* 0x000fe200000006ff */
[C---:B------:R-:W-:Y:S01]  /*9c90*/  FMUL R29, R38.reuse, R33 ;  /* 0x00000021261d7220 */ /* 0x040fe20000400000 */
[----:B------:R-:W-:Y:S01]  /*9ca0*/  FFMA R26, R41, R67, R26 ;  /* 0x00000043291a7223 */ /* 0x000fe2000000001a */
[----:B------:R-:W-:Y:S01]  /*9cb0*/  LOP3.LUT R72, R75, 0xffff0000, RZ, 0xc0, !PT ;  /* 0xffff00004b487812 */ /* 0x000fe200078ec0ff */
        /* <DEDUP_REMOVED lines=26> */
[----:B------:R-:W-:Y:S02]  /*9e60*/  UIADD3 UR9, UPT, UPT, UR49, 0x60, URZ ;  /* 0x0000006031097890 */ /* 0x000fe4000fffe0ff */
[----:B------:R-:W-:Y:S01]  /*9e70*/  UIADD3 UR8, UPT, UPT, UR44, 0x6400, URZ ;  /* 0x000064002c087890 */ /* 0x000fe2000fffe0ff */
[----:B------:R-:W-:Y:S01]  /*9e80*/  UMOV UR10, UR50 ;  /* 0x00000032000a7c82 */ /* 0x000fe20008000000 */
[----:B------:R-:W-:Y:S01]  /*9e90*/  UMOV UR11, UR36 ;  /* 0x00000024000b7c82 */ /* 0x000fe20008000000 */
[----:B---3--:R-:W-:Y:S04]  /*9ea0*/  UIADD3 UR4, UP0, UPT, UR6, 0x680, URZ ;  /* 0x0000068006047890 */ /* 0x008fe8000ff1e0ff */
[----:B------:R-:W-:Y:S09]  /*9eb0*/  UIADD3.X UR5, UPT, UPT, URZ, UR7, URZ, UP0, !UPT ;  /* 0x00000007ff057290 */ /* 0x000ff200087fe4ff */
[----:B------:R3:W-:Y:S01]  /*9ec0*/  UTMASTG.3D [UR8], [UR4] ;  /* 0x00000008040073b5 */ /* 0x0007e20008010000 */
[----:B------:R0:W-:Y:S01]  /*9ed0*/  UTMACMDFLUSH ;  /* 0x00000000000079b7 */ /* 0x0001e20000000000 */
[----:B---3--:R-:W-:Y:S04]  /*9ee0*/  DEPBAR.LE SB0, 0x1 ;  /* 0x000080400000791a */ /* 0x008fe80000000000 */
.L_x_155:
[----:B------:R-:W-:Y:S05]  /*9ef0*/  BSYNC.RECONVERGENT B0 ;  /* 0x0000000000007941 */ /* 0x000fea0003800200 */
.L_x_154:
[----:B------:R-:W-:Y:S01]  /*9f00*/  BAR.SYNC.DEFER_BLOCKING 0x1, 0x80 ;  /* 0x0042000000007b1d */ /* 0x000fe20000010000 */
[----:B------:R-:W-:Y:S01]  /*9f10*/  UISETP.NE.AND UP0, UPT, UR47, -0x4, UPT ;  /* 0xfffffffc2f00788c */ /* 0x000fe2000bf05270 */
[----:B------:R-:W-:Y:S08]  /*9f20*/  IADD3 R0, PT, PT, R36, 0x1, RZ ;  /* 0x0000000124007810 */ /* 0x000ff00007ffe0ff */
[----:B------:R-:W-:Y:S05]  /*9f30*/  BRA.U !UP0, `(.L_x_156) ;  /* 0x0000000108247547 */ /* 0x000fea000b800000 */
[----:B------:R-:W-:Y:S01]  /*9f40*/  ISETP.NE.AND P0, PT, R97, RZ, PT ;  /* 0x000000ff6100720c */ /* 0x000fe20003f05270 */
[----:B------:R-:W-:Y:S01]  /*9f50*/  IMAD.U32 R2, RZ, RZ, UR46 ;  /* 0x0000002eff027e24 */ /* 0x000fe2000f8e00ff */
[----:B------:R-:W-:Y:S04]  /*9f60*/  UIADD3 UR4, UPT, UPT, UR46, 0x1, URZ ;  /* 0x000000012e047890 */ /* 0x000fe8000fffe0ff */
[----:B------:R-:W-:Y:S04]  /*9f70*/  UISETP.NE.AND UP0, UPT, UR4, 0x4, UPT ;  /* 0x000000040400788c */ /* 0x000fe8000bf05270 */
[----:B------:R-:W-:Y:S03]  /*9f80*/  USEL UR46, UR4, URZ, UP0 ;  /* 0x000000ff042e7287 */ /* 0x000fe60008000000 */
[----:B------:R-:W-:Y:S05]  /*9f90*/  @P0 LEA R2, R2, UR44, 0x3 ;  /* 0x0000002c02020c11 */ /* 0x000fea000f8e18ff */
[----:B------:R-:W-:Y:S05]  /*9fa0*/  @P0 VIADD R2, R2, 0x120 ;  /* 0x0000012002020836 */ /* 0x000fea0000000000 */
[----:B------:R-:W-:Y:S04]  /*9fb0*/  @P0 PRMT R2, R99, 0x654, R2 ;  /* 0x0000065463020816 */ /* 0x000fe80000000002 */
[----:B------:R3:W-:Y:S03]  /*9fc0*/  @P0 SYNCS.ARRIVE.TRANS64.RED.A1T0 RZ, [R2+URZ], RZ ;  /* 0x000000ff02ff09a7 */ /* 0x0007e600081004ff */
.L_x_156:
[----:B------:R-:W-:Y:S01]  /*9fd0*/  R2UR UR5, R82 ;  /* 0x00000000520572ca */ /* 0x000fe200000e0000 */
[----:B------:R-:W-:Y:S01]  /*9fe0*/  UISETP.NE.AND UP0, UPT, UR61, URZ, UPT ;  /* 0x000000ff3d00728c */ /* 0x000fe2000bf05270 */
[----:B------:R-:W-:Y:S01]  /*9ff0*/  R2UR UR4, R83 ;  /* 0x00000000530472ca */ /* 0x000fe200000e0000 */
[----:B------:R-:W-:Y:S01]  /*a000*/  UIADD3 UR47, UPT, UPT, UR47, 0x4, URZ ;  /* 0x000000042f2f7890 */ /* 0x000fe2000fffe0ff */
[----:B------:R-:W-:Y:S01]  /*a010*/  ISETP.NE.AND P0, PT, R87, 0x2, PT ;  /* 0x000000025700780c */ /* 0x000fe20003f05270 */
[----:B------:R-:W-:Y:S01]  /*a020*/  UMOV UR36, UR60 ;  /* 0x0000003c00247c82 */ /* 0x000fe20008000000 */
[----:B------:R-:W-:Y:S02]  /*a030*/  ISETP.NE.AND P1, PT, R0, 0x4, PT ;  /* 0x000000040000780c */ /* 0x000fe40003f25270 */
[----:B---3--:R-:W-:Y:S02]  /*a040*/  SEL R2, RZ, 0x1, P0 ;  /* 0x00000001ff027807 */ /* 0x008fe40000000000 */
[----:B------:R-:W-:Y:S02]  /*a050*/  SEL R3, RZ, 0x1, P1 ;  /* 0x00000001ff037807 */ /* 0x000fe40000800000 */
[----:B------:R-:W-:Y:S01]  /*a060*/  LOP3.LUT R89, R89, R2, RZ, 0x3c, !PT ;  /* 0x0000000259597212 */ /* 0x000fe200078e3cff */
[----:B------:R-:W-:Y:S01]  /*a070*/  UIADD3 UR20, UPT, UPT, UR37, UR5, URZ ;  /* 0x0000000525147290 */ /* 0x000fe2000fffe0ff */
[----:B------:R-:W-:Y:S01]  /*a080*/  LOP3.LUT R90, R90, R3, RZ, 0x3c, !PT ;  /* 0x000000035a5a7212 */ /* 0x000fe200078e3cff */
[----:B------:R-:W-:Y:S01]  /*a090*/  UIADD3 UR16, UPT, UPT, UR38, UR4, URZ ;  /* 0x0000000426107290 */ /* 0x000fe2000fffe0ff */
[----:B------:R-:W-:Y:S02]  /*a0a0*/  SEL R87, R87, RZ, P0 ;  /* 0x000000ff57577207 */ /* 0x000fe40000000000 */
[----:B------:R-:W-:Y:S01]  /*a0b0*/  SEL R36, R0, RZ, P1 ;  /* 0x000000ff00247207 */ /* 0x000fe20000800000 */
[----:B------:R-:W-:Y:S08]  /*a0c0*/  BRA.U UP0, `(.L_x_157) ;  /* 0xffffffbd00f07547 */ /* 0x000ff0000b83ffff */
[----:B------:R-:W-:-:S13]  /*a0d0*/  R2UR UR4, R84 ;  /* 0x00000000540472ca */ /* 0x000fda00000e0000 */
[----:B------:R-:W-:-:S09]  /*a0e0*/  UISETP.NE.AND UP0, UPT, UR4, URZ, UPT ;  /* 0x000000ff0400728c */ /* 0x000fd2000bf05270 */
[----:B------:R-:W-:Y:S05]  /*a0f0*/  BRA.U !UP0, `(.L_x_158) ;  /* 0x0000000108487547 */ /* 0x000fea000b800000 */
[----:B------:R-:W3:Y:S02]  /*a100*/  LDCU.64 UR4, c[0x0][0x890] ;  /* 0x00011200ff0477ac */ /* 0x000ee40008000a00 */
[----:B---3--:R-:W-:-:S04]  /*a110*/  UISETP.NE.U32.AND UP0, UPT, UR4, URZ, UPT ;  /* 0x000000ff0400728c */ /* 0x008fc8000bf05070 */
[----:B------:R-:W-:-:S09]  /*a120*/  UISETP.NE.AND.EX UP0, UPT, UR5, URZ, UPT, UP0 ;  /* 0x000000ff0500728c */ /* 0x000fd2000bf05300 */
[----:B------:R-:W-:Y:S05]  /*a130*/  BRA.U UP0, `(.L_x_159) ;  /* 0x00000001000c7547 */ /* 0x000fea000b800000 */
[----:B------:R-:W-:-:S13]  /*a140*/  FSETP.NEU.AND P0, PT, R41, RZ, PT ;  /* 0x000000ff2900720b */ /* 0x000fda0003f0d000 */
[----:B------:R-:W-:Y:S05]  /*a150*/  @!P0 EXIT ;  /* 0x000000000000894d */ /* 0x000fea0003800000 */
[----:B------:R-:W-:Y:S05]  /*a160*/  BRA `(.L_x_158) ;  /* 0x00000000002c7947 */ /* 0x000fea0003800000 */
.L_x_159:
[----:B------:R-:W-:Y:S01]  /*a170*/  ISETP.NE.AND P0, PT, R86, RZ, PT ;  /* 0x000000ff5600720c */ /* 0x000fe20003f05270 */
[----:B------:R-:W-:-:S12]  /*a180*/  BSSY.RECONVERGENT B0, `(.L_x_158) ;  /* 0x0000009000007945 */ /* 0x000fd80003800200 */
[----:B------:R-:W-:Y:S05]  /*a190*/  @P0 BRA `(.L_x_160) ;  /* 0x0000000000140947 */ /* 0x000fea0003800000 */
[----:B------:R-:W3:Y:S02]  /*a1a0*/  LDCU.64 UR4, c[0x0][0x888] ;  /* 0x00011100ff0477ac */ /* 0x000ee40008000a00 */
[----:B---3--:R-:W-:-:S04]  /*a1b0*/  ISETP.NE.U32.AND P0, PT, RZ, UR4, PT ;  /* 0x00000004ff007c0c */ /* 0x008fc8000bf05070 */
[----:B------:R-:W-:-:S13]  /*a1c0*/  ISETP.NE.AND.EX P0, PT, RZ, UR5, PT, P0 ;  /* 0x00000005ff007c0c */ /* 0x000fda000bf05300 */
[----:B------:R-:W-:Y:S05]  /*a1d0*/  @!P0 EXIT ;  /* 0x000000000000894d */ /* 0x000fea0003800000 */
[----:B------:R-:W-:Y:S05]  /*a1e0*/  BRA `(.L_x_161) ;  /* 0x0000000000087947 */ /* 0x000fea0003800000 */
.L_x_160:
[----:B------:R-:W-:-:S13]  /*a1f0*/  FSETP.NEU.AND P0, PT, R41, RZ, PT ;  /* 0x000000ff2900720b */ /* 0x000fda0003f0d000 */
[----:B------:R-:W-:Y:S05]  /*a200*/  @!P0 EXIT ;  /* 0x000000000000894d */ /* 0x000fea0003800000 */
.L_x_161:
[----:B------:R-:W-:Y:S05]  /*a210*/  BSYNC.RECONVERGENT B0 ;  /* 0x0000000000007941 */ /* 0x000fea0003800200 */
.L_x_158:
[----:B------:R-:W3:Y:S01]  /*a220*/  S2UR UR5, SR_CgaCtaId ;  /* 0x00000000000579c3 */ /* 0x000ee20000008800 */
[----:B------:R-:W-:Y:S01]  /*a230*/  ULEA UR4, UR46, UR44, 0x3 ;  /* 0x0000002c2e047291 */ /* 0x000fe2000f8e18ff */
[----:B------:R-:W-:-:S04]  /*a240*/  DEPBAR.LE SB0, 0x0 ;  /* 0x000080000000791a */ /* 0x000fc80000000000 */
[----:B------:R-:W-:-:S04]  /*a250*/  UIADD3 UR4, UPT, UPT, UR4, 0x120, URZ ;  /* 0x0000012004047890 */ /* 0x000fc8000fffe0ff */
[----:B---3--:R-:W-:-:S09]  /*a260*/  UPRMT UR4, UR5, 0x654, UR4 ;  /* 0x0000065405047896 */ /* 0x008fd20008000004 */
[----:B------:R-:W-:Y:S01]  /*a270*/  SYNCS.ARRIVE.TRANS64.RED.A1T0 RZ, [UR4], RZ ;  /* 0x000000ffffff79a7 */ /* 0x000fe20008100404 */
[----:B------:R-:W-:Y:S05]  /*a280*/  EXIT ;  /* 0x000000000000794d */ /* 0x000fea0003800000 */
.L_x_25:
[----:B-1----:R1:W2:Y:S02]  /*a290*/  SYNCS.PHASECHK.TRANS64.TRYWAIT P0, [R0+URZ+0x1c0], R3 ;  /* 0x0001c003000075a7 */ /* 0x0022a400080011ff */
[----:B--2---:R-:W-:Y:S05]  /*a2a0*/  @!P0 NANOSLEEP.SYNCS 0x989680 ;  /* 0x009896800000895d */ /* 0x004fea0003900000 */
[----:B------:R-:W2:Y:S02]  /*a2b0*/  @!P0 SYNCS.PHASECHK.TRANS64 P0, [R0+URZ+0x1c0], R3 ;  /* 0x0001c003000085a7 */ /* 0x000ea400080010ff */
[----:B--2---:R-:W-:Y:S05]  /*a2c0*/  @!P0 BRA `(.L_x_25) ;  /* 0xfffffffc00f08947 */ /* 0x004fea000383ffff */
[----:B------:R-:W-:Y:S05]  /*a2d0*/  BRA `(.L_x_162) ;  /* 0xffffff7800747947 */ /* 0x000fea000383ffff */
.L_x_28:
[----:B-1----:R-:W-:-:S07]  /*a2e0*/  MOV R0, UR33 ;  /* 0x0000002100007c02 */ /* 0x002fce0008000f00 */
.L_x_163:
[----:B-1----:R1:W2:Y:S02]  /*a2f0*/  SYNCS.PHASECHK.TRANS64.TRYWAIT P0, [R0+URZ+0x80], R3 ;  /* 0x00008003000075a7 */ /* 0x0022a400080011ff */
[----:B--2---:R-:W-:Y:S05]  /*a300*/  @!P0 NANOSLEEP.SYNCS 0x989680 ;  /* 0x009896800000895d */ /* 0x004fea0003900000 */
[----:B------:R-:W2:Y:S02]  /*a310*/  @!P0 SYNCS.PHASECHK.TRANS64 P0, [R0+URZ+0x80], R3 ;  /* 0x00008003000085a7 */ /* 0x000ea400080010ff */
[----:B--2---:R-:W-:Y:S05]  /*a320*/  @!P0 BRA `(.L_x_163) ;  /* 0xfffffffc00f08947 */ /* 0x004fea000383ffff */
[----:B------:R-:W-:Y:S05]  /*a330*/  BRA `(.L_x_27) ;  /* 0xffffff7800c47947 */ /* 0x000fea000383ffff */
.L_x_35:
[----:B-1----:R-:W-:-:S07]  /*a340*/  MOV R0, UR17 ;  /* 0x0000001100007c02 */ /* 0x002fce0008000f00 */
.L_x_164:
[----:B-1----:R1:W2:Y:S02]  /*a350*/  SYNCS.PHASECHK.TRANS64.TRYWAIT P0, [R0+URZ+0x80], R3 ;  /* 0x00008003000075a7 */ /* 0x0022a400080011ff */
[----:B--2---:R-:W-:Y:S05]  /*a360*/  @!P0 NANOSLEEP.SYNCS 0x989680 ;  /* 0x009896800000895d */ /* 0x004fea0003900000 */
[----:B------:R-:W2:Y:S02]  /*a370*/  @!P0 SYNCS.PHASECHK.TRANS64 P0, [R0+URZ+0x80], R3 ;  /* 0x00008003000085a7 */ /* 0x000ea400080010ff */
[----:B--2---:R-:W-:Y:S05]  /*a380*/  @!P0 BRA `(.L_x_164) ;  /* 0xfffffffc00f08947 */ /* 0x004fea000383ffff */
[----:B------:R-:W-:Y:S05]  /*a390*/  BRA `(.L_x_34) ;  /* 0xffffff7c00887947 */ /* 0x000fea000383ffff */
.L_x_40:
[----:B-1----:R1:W2:Y:S02]  /*a3a0*/  SYNCS.PHASECHK.TRANS64.TRYWAIT P0, [R3+URZ+0x150], R0 ;  /* 0x00015000030075a7 */ /* 0x0022a400080011ff */
[----:B--2---:R-:W-:Y:S05]  /*a3b0*/  @!P0 NANOSLEEP.SYNCS 0x989680 ;  /* 0x009896800000895d */ /* 0x004fea0003900000 */
[----:B------:R-:W2:Y:S02]  /*a3c0*/  @!P0 SYNCS.PHASECHK.TRANS64 P0, [R3+URZ+0x150], R0 ;  /* 0x00015000030085a7 */ /* 0x000ea400080010ff */
[----:B--2---:R-:W-:Y:S05]  /*a3d0*/  @!P0 BRA `(.L_x_40) ;  /* 0xfffffffc00f08947 */ /* 0x004fea000383ffff */
[----:B------:R-:W-:Y:S05]  /*a3e0*/  BRA `(.L_x_165) ;  /* 0xffffff80002c7947 */ /* 0x000fea000383ffff */
.L_x_44:
[----:B-1----:R-:W-:-:S07]  /*a3f0*/  MOV R0, UR4 ;  /* 0x0000000400007c02 */ /* 0x002fce0008000f00 */
.L_x_166:
[----:B-1----:R1:W2:Y:S02]  /*a400*/  SYNCS.PHASECHK.TRANS64.TRYWAIT P0, [R0+URZ], R3 ;  /* 0x00000003000075a7 */ /* 0x0022a400080011ff */
[----:B--2---:R-:W-:Y:S05]  /*a410*/  @!P0 NANOSLEEP.SYNCS 0x989680 ;  /* 0x009896800000895d */ /* 0x004fea0003900000 */
[----:B------:R-:W2:Y:S02]  /*a420*/  @!P0 SYNCS.PHASECHK.TRANS64 P0, [R0+URZ], R3 ;  /* 0x00000003000085a7 */ /* 0x000ea400080010ff */
[----:B--2---:R-:W-:Y:S05]  /*a430*/  @!P0 BRA `(.L_x_166) ;  /* 0xfffffffc00f08947 */ /* 0x004fea000383ffff */
[----:B------:R-:W-:Y:S05]  /*a440*/  BRA `(.L_x_167) ;  /* 0xffffff8400d87947 */ /* 0x000fea000383ffff */
.L_x_45:
[----:B------:R-:W-:-:S07]  /*a450*/  MOV R0, UR5 ;  /* 0x0000000500007c02 */ /* 0x000fce0008000f00 */
.L_x_168:
[----:B-1----:R1:W2:Y:S02]  /*a460*/  SYNCS.PHASECHK.TRANS64.TRYWAIT P0, [R0+URZ], R3 ;  /* 0x00000003000075a7 */ /* 0x0022a400080011ff */
[----:B--2---:R-:W-:Y:S05]  /*a470*/  @!P0 NANOSLEEP.SYNCS 0x989680 ;  /* 0x009896800000895d */ /* 0x004fea0003900000 */
[----:B------:R-:W2:Y:S02]  /*a480*/  @!P0 SYNCS.PHASECHK.TRANS64 P0, [R0+URZ], R3 ;  /* 0x00000003000085a7 */ /* 0x000ea400080010ff */
[----:B--2---:R-:W-:Y:S05]  /*a490*/  @!P0 BRA `(.L_x_168) ;  /* 0xfffffffc00f08947 */ /* 0x004fea000383ffff */
[----:B------:R-:W-:Y:S05]  /*a4a0*/  BRA `(.L_x_169) ;  /* 0xffffff8400e47947 */ /* 0x000fea000383ffff */
.L_x_46:
[----:B------:R-:W-:-:S07]  /*a4b0*/  MOV R0, UR5 ;  /* 0x0000000500007c02 */ /* 0x000fce0008000f00 */
.L_x_170:
[----:B-1----:R1:W2:Y:S02]  /*a4c0*/  SYNCS.PHASECHK.TRANS64.TRYWAIT P0, [R0+URZ], R3 ;  /* 0x00000003000075a7 */ /* 0x0022a400080011ff */
[----:B--2---:R-:W-:Y:S05]  /*a4d0*/  @!P0 NANOSLEEP.SYNCS 0x989680 ;  /* 0x009896800000895d */ /* 0x004fea0003900000 */
[----:B------:R-:W2:Y:S02]  /*a4e0*/  @!P0 SYNCS.PHASECHK.TRANS64 P0, [R0+URZ], R3 ;  /* 0x00000003000085a7 */ /* 0x000ea400080010ff */
[----:B--2---:R-:W-:Y:S05]  /*a4f0*/  @!P0 BRA `(.L_x_170) ;  /* 0xfffffffc00f08947 */ /* 0x004fea000383ffff */
[----:B------:R-:W-:Y:S05]  /*a500*/  BRA `(.L_x_171) ;  /* 0xffffff8400f07947 */ /* 0x000fea000383ffff */
.L_x_47:
[----:B------:R-:W-:-:S07]  /*a510*/  MOV R0, UR5 ;  /* 0x0000000500007c02 */ /* 0x000fce0008000f00 */
.L_x_172:
[----:B-1----:R1:W2:Y:S02]  /*a520*/  SYNCS.PHASECHK.TRANS64.TRYWAIT P0, [R0+URZ], R3 ;  /* 0x00000003000075a7 */ /* 0x0022a400080011ff */
[----:B--2---:R-:W-:Y:S05]  /*a530*/  @!P0 NANOSLEEP.SYNCS 0x989680 ;  /* 0x009896800000895d */ /* 0x004fea0003900000 */
[----:B------:R-:W2:Y:S02]  /*a540*/  @!P0 SYNCS.PHASECHK.TRANS64 P0, [R0+URZ], R3 ;  /* 0x00000003000085a7 */ /* 0x000ea400080010ff */
[----:B--2---:R-:W-:Y:S05]  /*a550*/  @!P0 BRA `(.L_x_172) ;  /* 0xfffffffc00f08947 */ /* 0x004fea000383ffff */
[----:B------:R-:W-:Y:S05]  /*a560*/  BRA `(.L_x_173) ;  /* 0xffffff8400fc7947 */ /* 0x000fea000383ffff */
.L_x_48:
[----:B------:R-:W-:-:S07]  /*a570*/  MOV R0, UR5 ;  /* 0x0000000500007c02 */ /* 0x000fce0008000f00 */
.L_x_174:
[----:B-1----:R1:W2:Y:S02]  /*a580*/  SYNCS.PHASECHK.TRANS64.TRYWAIT P0, [R0+URZ], R3 ;  /* 0x00000003000075a7 */ /* 0x0022a400080011ff */
[----:B--2---:R-:W-:Y:S05]  /*a590*/  @!P0 NANOSLEEP.SYNCS 0x989680 ;  /* 0x009896800000895d */ /* 0x004fea0003900000 */
[----:B------:R-:W2:Y:S02]  /*a5a0*/  @!P0 SYNCS.PHASECHK.TRANS64 P0, [R0+URZ], R3 ;  /* 0x00000003000085a7 */ /* 0x000ea400080010ff */
[----:B--2---:R-:W-:Y:S05]  /*a5b0*/  @!P0 BRA `(.L_x_174) ;  /* 0xfffffffc00f08947 */ /* 0x004fea000383ffff */
[----:B------:R-:W-:Y:S05]  /*a5c0*/  BRA `(.L_x_175) ;  /* 0xffffff8800087947 */ /* 0x000fea000383ffff */
.L_x_49:
[----:B------:R-:W-:-:S07]  /*a5d0*/  MOV R0, UR5 ;  /* 0x0000000500007c02 */ /* 0x000fce0008000f00 */
.L_x_176:
[----:B-1----:R1:W2:Y:S02]  /*a5e0*/  SYNCS.PHASECHK.TRANS64.TRYWAIT P0, [R0+URZ], R3 ;  /* 0x00000003000075a7 */ /* 0x0022a400080011ff */
[----:B--2---:R-:W-:Y:S05]  /*a5f0*/  @!P0 NANOSLEEP.SYNCS 0x989680 ;  /* 0x009896800000895d */ /* 0x004fea0003900000 */
[----:B------:R-:W2:Y:S02]  /*a600*/  @!P0 SYNCS.PHASECHK.TRANS64 P0, [R0+URZ], R3 ;  /* 0x00000003000085a7 */ /* 0x000ea400080010ff */
[----:B--2---:R-:W-:Y:S05]  /*a610*/  @!P0 BRA `(.L_x_176) ;  /* 0xfffffffc00f08947 */ /* 0x004fea000383ffff */
[----:B------:R-:W-:Y:S05]  /*a620*/  BRA `(.L_x_177) ;  /* 0xffffff8800147947 */ /* 0x000fea000383ffff */
.L_x_50:
[----:B------:R-:W-:-:S07]  /*a630*/  MOV R0, UR5 ;  /* 0x0000000500007c02 */ /* 0x000fce0008000f00 */
.L_x_178:
[----:B-1----:R1:W2:Y:S02]  /*a640*/  SYNCS.PHASECHK.TRANS64.TRYWAIT P0, [R0+URZ], R3 ;  /* 0x00000003000075a7 */ /* 0x0022a400080011ff */
[----:B--2---:R-:W-:Y:S05]  /*a650*/  @!P0 NANOSLEEP.SYNCS 0x989680 ;  /* 0x009896800000895d */ /* 0x004fea0003900000 */
[----:B------:R-:W2:Y:S02]  /*a660*/  @!P0 SYNCS.PHASECHK.TRANS64 P0, [R0+URZ], R3 ;  /* 0x00000003000085a7 */ /* 0x000ea400080010ff */
[----:B--2---:R-:W-:Y:S05]  /*a670*/  @!P0 BRA `(.L_x_178) ;  /* 0xfffffffc00f08947 */ /* 0x004fea000383ffff */
[----:B------:R-:W-:Y:S05]  /*a680*/  BRA `(.L_x_179) ;  /* 0xffffff8800207947 */ /* 0x000fea000383ffff */
.L_x_51:
[----:B------:R-:W-:-:S07]  /*a690*/  MOV R0, UR5 ;  /* 0x0000000500007c02 */ /* 0x000fce0008000f00 */
.L_x_180:
[----:B-1----:R1:W2:Y:S02]  /*a6a0*/  SYNCS.PHASECHK.TRANS64.TRYWAIT P0, [R0+URZ], R3 ;  /* 0x00000003000075a7 */ /* 0x0022a400080011ff */
[----:B--2---:R-:W-:Y:S05]  /*a6b0*/  @!P0 NANOSLEEP.SYNCS 0x989680 ;  /* 0x009896800000895d */ /* 0x004fea0003900000 */
[----:B------:R-:W2:Y:S02]  /*a6c0*/  @!P0 SYNCS.PHASECHK.TRANS64 P0, [R0+URZ], R3 ;  /* 0x00000003000085a7 */ /* 0x000ea400080010ff */
[----:B--2---:R-:W-:Y:S05]  /*a6d0*/  @!P0 BRA `(.L_x_180) ;  /* 0xfffffffc00f08947 */ /* 0x004fea000383ffff */
[----:B------:R-:W-:Y:S05]  /*a6e0*/  BRA `(.L_x_181) ;  /* 0xffffff88002c7947 */ /* 0x000fea000383ffff */
.L_x_52:
[----:B------:R-:W-:-:S07]  /*a6f0*/  MOV R0, UR5 ;  /* 0x0000000500007c02 */ /* 0x000fce0008000f00 */
.L_x_182:
[----:B-1----:R1:W2:Y:S02]  /*a700*/  SYNCS.PHASECHK.TRANS64.TRYWAIT P0, [R0+URZ], R3 ;  /* 0x00000003000075a7 */ /* 0x0022a400080011ff */
[----:B--2---:R-:W-:Y:S05]  /*a710*/  @!P0 NANOSLEEP.SYNCS 0x989680 ;  /* 0x009896800000895d */ /* 0x004fea0003900000 */
[----:B------:R-:W2:Y:S02]  /*a720*/  @!P0 SYNCS.PHASECHK.TRANS64 P0, [R0+URZ], R3 ;  /* 0x00000003000085a7 */ /* 0x000ea400080010ff */
[----:B--2---:R-:W-:Y:S05]  /*a730*/  @!P0 BRA `(.L_x_182) ;  /* 0xfffffffc00f08947 */ /* 0x004fea000383ffff */
[----:B------:R-:W-:Y:S05]  /*a740*/  BRA `(.L_x_183) ;  /* 0xffffff8800387947 */ /* 0x000fea000383ffff */
.L_x_53:
[----:B------:R-:W-:-:S07]  /*a750*/  MOV R0, UR5 ;  /* 0x0000000500007c02 */ /* 0x000fce0008000f00 */
.L_x_184:
[----:B-1----:R1:W2:Y:S02]  /*a760*/  SYNCS.PHASECHK.TRANS64.TRYWAIT P0, [R0+URZ], R3 ;  /* 0x00000003000075a7 */ /* 0x0022a400080011ff */
[----:B--2---:R-:W-:Y:S05]  /*a770*/  @!P0 NANOSLEEP.SYNCS 0x989680 ;  /* 0x009896800000895d */ /* 0x004fea0003900000 */
[----:B------:R-:W2:Y:S02]  /*a780*/  @!P0 SYNCS.PHASECHK.TRANS64 P0, [R0+URZ], R3 ;  /* 0x00000003000085a7 */ /* 0x000ea400080010ff */
[----:B--2---:R-:W-:Y:S05]  /*a790*/  @!P0 BRA `(.L_x_184) ;  /* 0xfffffffc00f08947 */ /* 0x004fea000383ffff */
[----:B------:R-:W-:Y:S05]  /*a7a0*/  BRA `(.L_x_185) ;  /* 0xffffff8800447947 */ /* 0x000fea000383ffff */
.L_x_54:
[----:B------:R-:W-:-:S07]  /*a7b0*/  MOV R0, UR5 ;  /* 0x0000000500007c02 */ /* 0x000fce0008000f00 */
.L_x_186:
[----:B-1----:R1:W2:Y:S02]  /*a7c0*/  SYNCS.PHASECHK.TRANS64.TRYWAIT P0, [R0+URZ], R3 ;  /* 0x00000003000075a7 */ /* 0x0022a400080011ff */
[----:B--2---:R-:W-:Y:S05]  /*a7d0*/  @!P0 NANOSLEEP.SYNCS 0x989680 ;  /* 0x009896800000895d */ /* 0x004fea0003900000 */
[----:B------:R-:W2:Y:S02]  /*a7e0*/  @!P0 SYNCS.PHASECHK.TRANS64 P0, [R0+URZ], R3 ;  /* 0x00000003000085a7 */ /* 0x000ea400080010ff */
[----:B--2---:R-:W-:Y:S05]  /*a7f0*/  @!P0 BRA `(.L_x_186) ;  /* 0xfffffffc00f08947 */ /* 0x004fea000383ffff */
[----:B------:R-:W-:Y:S05]  /*a800*/  BRA `(.L_x_187) ;  /* 0xffffff8800507947 */ /* 0x000fea000383ffff */
.L_x_55:
[----:B------:R-:W-:-:S07]  /*a810*/  MOV R0, UR5 ;  /* 0x0000000500007c02 */ /* 0x000fce0008000f00 */
.L_x_188:
[----:B-1----:R1:W2:Y:S02]  /*a820*/  SYNCS.PHASECHK.TRANS64.TRYWAIT P0, [R0+URZ], R3 ;  /* 0x00000003000075a7 */ /* 0x0022a400080011ff */
[----:B--2---:R-:W-:Y:S05]  /*a830*/  @!P0 NANOSLEEP.SYNCS 0x989680 ;  /* 0x009896800000895d */ /* 0x004fea0003900000 */
[----:B------:R-:W2:Y:S02]  /*a840*/  @!P0 SYNCS.PHASECHK.TRANS64 P0, [R0+URZ], R3 ;  /* 0x00000003000085a7 */ /* 0x000ea400080010ff */
[----:B--2---:R-:W-:Y:S05]  /*a850*/  @!P0 BRA `(.L_x_188) ;  /* 0xfffffffc00f08947 */ /* 0x004fea000383ffff */
[----:B------:R-:W-:Y:S05]  /*a860*/  BRA `(.L_x_189) ;  /* 0xffffff88005c7947 */ /* 0x000fea000383ffff */
.L_x_56:
[----:B------:R-:W-:-:S07]  /*a870*/  MOV R0, UR5 ;  /* 0x0000000500007c02 */ /* 0x000fce0008000f00 */
.L_x_190:
[----:B-1----:R1:W2:Y:S02]  /*a880*/  SYNCS.PHASECHK.TRANS64.TRYWAIT P0, [R0+URZ], R3 ;  /* 0x00000003000075a7 */ /* 0x0022a400080011ff */
[----:B--2---:R-:W-:Y:S05]  /*a890*/  @!P0 NANOSLEEP.SYNCS 0x989680 ;  /* 0x009896800000895d */ /* 0x004fea0003900000 */
[----:B------:R-:W2:Y:S02]  /*a8a0*/  @!P0 SYNCS.PHASECHK.TRANS64 P0, [R0+URZ], R3 ;  /* 0x00000003000085a7 */ /* 0x000ea400080010ff */
[----:B--2---:R-:W-:Y:S05]  /*a8b0*/  @!P0 BRA `(.L_x_190) ;  /* 0xfffffffc00f08947 */ /* 0x004fea000383ffff */
[----:B------:R-:W-:Y:S05]  /*a8c0*/  BRA `(.L_x_191) ;  /* 0xffffff8800687947 */ /* 0x000fea000383ffff */
.L_x_57:
[----:B------:R-:W-:-:S07]  /*a8d0*/  MOV R0, UR5 ;  /* 0x0000000500007c02 */ /* 0x000fce0008000f00 */
.L_x_192:
[----:B-1----:R1:W2:Y:S02]  /*a8e0*/  SYNCS.PHASECHK.TRANS64.TRYWAIT P0, [R0+URZ], R3 ;  /* 0x00000003000075a7 */ /* 0x0022a400080011ff */
[----:B--2---:R-:W-:Y:S05]  /*a8f0*/  @!P0 NANOSLEEP.SYNCS 0x989680 ;  /* 0x009896800000895d */ /* 0x004fea0003900000 */
[----:B------:R-:W2:Y:S02]  /*a900*/  @!P0 SYNCS.PHASECHK.TRANS64 P0, [R0+URZ], R3 ;  /* 0x00000003000085a7 */ /* 0x000ea400080010ff */
[----:B--2---:R-:W-:Y:S05]  /*a910*/  @!P0 BRA `(.L_x_192) ;  /* 0xfffffffc00f08947 */ /* 0x004fea000383ffff */
[----:B------:R-:W-:Y:S05]  /*a920*/  BRA `(.L_x_193) ;  /* 0xffffff8800747947 */ /* 0x000fea000383ffff */
.L_x_58:
[----:B------:R-:W-:-:S07]  /*a930*/  MOV R0, UR5 ;  /* 0x0000000500007c02 */ /* 0x000fce0008000f00 */
.L_x_194:
[----:B-1----:R1:W2:Y:S02]  /*a940*/  SYNCS.PHASECHK.TRANS64.TRYWAIT P0, [R0+URZ], R3 ;  /* 0x00000003000075a7 */ /* 0x0022a400080011ff */
[----:B--2---:R-:W-:Y:S05]  /*a950*/  @!P0 NANOSLEEP.SYNCS 0x989680 ;  /* 0x009896800000895d */ /* 0x004fea0003900000 */
[----:B------:R-:W2:Y:S02]  /*a960*/  @!P0 SYNCS.PHASECHK.TRANS64 P0, [R0+URZ], R3 ;  /* 0x00000003000085a7 */ /* 0x000ea400080010ff */
[----:B--2---:R-:W-:Y:S05]  /*a970*/  @!P0 BRA `(.L_x_194) ;  /* 0xfffffffc00f08947 */ /* 0x004fea000383ffff */
[----:B------:R-:W-:Y:S05]  /*a980*/  BRA `(.L_x_195) ;  /* 0xffffff8800807947 */ /* 0x000fea000383ffff */
.L_x_61:
[----:B-1----:R1:W2:Y:S02]  /*a990*/  SYNCS.PHASECHK.TRANS64.TRYWAIT P0, [R0+URZ+0x1b0], R5 ;  /* 0x0001b005000075a7 */ /* 0x0022a400080011ff */
[----:B--2---:R-:W-:Y:S05]  /*a9a0*/  @!P0 NANOSLEEP.SYNCS 0x989680 ;  /* 0x009896800000895d */ /* 0x004fea0003900000 */
[----:B------:R-:W2:Y:S02]  /*a9b0*/  @!P0 SYNCS.PHASECHK.TRANS64 P0, [R0+URZ+0x1b0], R5 ;  /* 0x0001b005000085a7 */ /* 0x000ea400080010ff */
[----:B--2---:R-:W-:Y:S05]  /*a9c0*/  @!P0 BRA `(.L_x_61) ;  /* 0xfffffffc00f08947 */ /* 0x004fea000383ffff */
[----:B------:R-:W-:Y:S05]  /*a9d0*/  BRA `(.L_x_196) ;  /* 0xffffff8800e47947 */ /* 0x000fea000383ffff */
.L_x_62:
[----:B------:R-:W-:-:S07]  /*a9e0*/  MOV R0, UR4 ;  /* 0x0000000400007c02 */ /* 0x000fce0008000f00 */
.L_x_197:
[----:B-1----:R1:W2:Y:S02]  /*a9f0*/  SYNCS.PHASECHK.TRANS64.TRYWAIT P0, [R0+URZ+0x160], R7 ;  /* 0x00016007000075a7 */ /* 0x0022a400080011ff */
[----:B--2---:R-:W-:Y:S05]  /*aa00*/  @!P0 NANOSLEEP.SYNCS 0x989680 ;  /* 0x009896800000895d */ /* 0x004fea0003900000 */
[----:B------:R-:W2:Y:S02]  /*aa10*/  @!P0 SYNCS.PHASECHK.TRANS64 P0, [R0+URZ+0x160], R7 ;  /* 0x00016007000085a7 */ /* 0x000ea400080010ff */
[----:B--2---:R-:W-:Y:S05]  /*aa20*/  @!P0 BRA `(.L_x_197) ;  /* 0xfffffffc00f08947 */ /* 0x004fea000383ffff */
[----:B------:R-:W-:Y:S05]  /*aa30*/  BRA `(.L_x_198) ;  /* 0xffffff8800f47947 */ /* 0x000fea000383ffff */
.L_x_63:
[----:B-1----:R1:W2:Y:S02]  /*aa40*/  SYNCS.PHASECHK.TRANS64.TRYWAIT P1, [R0+URZ+0x150], R5 ;  /* 0x00015005000075a7 */ /* 0x0022a400080211ff */
[----:B--2---:R-:W-:Y:S05]  /*aa50*/  @!P1 NANOSLEEP.SYNCS 0x989680 ;  /* 0x009896800000995d */ /* 0x004fea0003900000 */
[----:B------:R-:W2:Y:S02]  /*aa60*/  @!P1 SYNCS.PHASECHK.TRANS64 P1, [R0+URZ+0x150], R5 ;  /* 0x00015005000095a7 */ /* 0x000ea400080210ff */
[----:B--2---:R-:W-:Y:S05]  /*aa70*/  @!P1 BRA `(.L_x_63) ;  /* 0xfffffffc00f09947 */ /* 0x004fea000383ffff */
[----:B------:R-:W-:Y:S05]  /*aa80*/  BRA `(.L_x_199) ;  /* 0xffffff8c00247947 */ /* 0x000fea000383ffff */
.L_x_66:
[----:B------:R-:W-:-:S07]  /*aa90*/  MOV R0, UR4 ;  /* 0x0000000400007c02 */ /* 0x000fce0008000f00 */
.L_x_200:
[----:B-1----:R1:W2:Y:S02]  /*aaa0*/  SYNCS.PHASECHK.TRANS64.TRYWAIT P0, [R0+URZ+0x160], R3 ;  /* 0x00016003000075a7 */ /* 0x0022a400080011ff */
[----:B--2---:R-:W-:Y:S05]  /*aab0*/  @!P0 NANOSLEEP.SYNCS 0x989680 ;  /* 0x009896800000895d */ /* 0x004fea0003900000 */
[----:B------:R-:W2:Y:S02]  /*aac0*/  @!P0 SYNCS.PHASECHK.TRANS64 P0, [R0+URZ+0x160], R3 ;  /* 0x00016003000085a7 */ /* 0x000ea400080010ff */
[----:B--2---:R-:W-:Y:S05]  /*aad0*/  @!P0 BRA `(.L_x_200) ;  /* 0xfffffffc00f08947 */ /* 0x004fea000383ffff */
[----:B------:R-:W-:Y:S05]  /*aae0*/  BRA `(.L_x_65) ;  /* 0xffffff8c00787947 */ /* 0x000fea000383ffff */
.L_x_75:
[----:B-1----:R-:W-:-:S04]  /*aaf0*/  MOV R5, UR5 ;  /* 0x0000000500057c02 */ /* 0x002fc80008000f00 */
[----:B------:R1:W2:Y:S03]  /*ab00*/  SYNCS.PHASECHK.TRANS64.TRYWAIT P0, [R5+URZ+0x8], R6 ;  /* 0x00000806050075a7 */ /* 0x0002a600080011ff */
[----:B--2---:R-:W-:Y:S05]  /*ab10*/  @!P0 NANOSLEEP.SYNCS 0x989680 ;  /* 0x009896800000895d */ /* 0x004fea0003900000 */
[----:B------:R-:W2:Y:S02]  /*ab20*/  @!P0 SYNCS.PHASECHK.TRANS64 P0, [R5+URZ+0x8], R6 ;  /* 0x00000806050085a7 */ /* 0x000ea400080010ff */
[----:B--2---:R-:W-:Y:S05]  /*ab30*/  @!P0 BRA `(.L_x_75) ;  /* 0xfffffffc00ec8947 */ /* 0x004fea000383ffff */
[----:B------:R-:W-:Y:S05]  /*ab40*/  BRA `(.L_x_74) ;  /* 0xffffff9000307947 */ /* 0x000fea000383ffff */
.L_x_77:
[----:B------:R-:W-:Y:S01]  /*ab50*/  BSSY B0, `(.L_x_201) ;  /* 0x0000006000007945 */ /* 0x000fe20003800000 */
[----:B------:R-:W-:-:S07]  /*ab60*/  MOV R15, 0xffffffff ;  /* 0xffffffff000f7802 */ /* 0x000fce0000000f00 */
[----:B-1---5:R-:W-:Y:S05]  /*ab70*/  WARPSYNC.COLLECTIVE R15, `(.L_x_202) ;  /* 0x000000000f0c7348 */ /* 0x022fea0003c00000 */
[----:B------:R-:W-:Y:S02]  /*ab80*/  ELECT P6, UR79, PT ;  /* 0x00000000004f782f */ /* 0x000fe400038c0000 */
[----:B------:R-:W-:Y:S01]  /*ab90*/  MOV R14, UR79 ;  /* 0x0000004f000e7c02 */ /* 0x000fe20008000f00 */
[----:B-1---5:R-:W-:Y:S10]  /*aba0*/  ENDCOLLECTIVE ;  /* 0x000000000000791b */ /* 0x022ff40003800000 */
.L_x_202:
[----:B------:R-:W-:Y:S05]  /*abb0*/  BSYNC B0 ;  /* 0x0000000000007941 */ /* 0x000fea0003800000 */
.L_x_201:
[----:B------:R-:W-:Y:S01]  /*abc0*/  PLOP3.LUT P0, PT, P6, PT, PT, 0x80, 0x8 ;  /* 0x000000000008781c */ /* 0x000fe2000370f070 */
[----:B------:R-:W-:-:S12]  /*abd0*/  BRA `(.L_x_203) ;  /* 0xffffff90005c7947 */ /* 0x000fd8000383ffff */
.L_x_79:
[----:B-1----:R-:W-:-:S04]  /*abe0*/  MOV R3, UR5 ;  /* 0x0000000500037c02 */ /* 0x002fc80008000f00 */
[----:B------:R1:W2:Y:S03]  /*abf0*/  SYNCS.PHASECHK.TRANS64.TRYWAIT P0, [R3+URZ+0x8], R4 ;  /* 0x00000804030075a7 */ /* 0x0002a600080011ff */
[----:B--2---:R-:W-:Y:S05]  /*ac00*/  @!P0 NANOSLEEP.SYNCS 0x989680 ;  /* 0x009896800000895d */ /* 0x004fea0003900000 */
[----:B------:R-:W2:Y:S02]  /*ac10*/  @!P0 SYNCS.PHASECHK.TRANS64 P0, [R3+URZ+0x8], R4 ;  /* 0x00000804030085a7 */ /* 0x000ea400080010ff */
[----:B--2---:R-:W-:Y:S05]  /*ac20*/  @!P0 BRA `(.L_x_79) ;  /* 0xfffffffc00ec8947 */ /* 0x004fea000383ffff */
[----:B------:R-:W-:Y:S05]  /*ac30*/  BRA `(.L_x_78) ;  /* 0xffffff9000607947 */ /* 0x000fea000383ffff */
.L_x_80:
[----:B-1----:R1:W2:Y:S02]  /*ac40*/  SYNCS.PHASECHK.TRANS64.TRYWAIT P0, [R0+URZ+0x150], R5 ;  /* 0x00015005000075a7 */ /* 0x0022a400080011ff */
[----:B--2---:R-:W-:Y:S05]  /*ac50*/  @!P0 NANOSLEEP.SYNCS 0x989680 ;  /* 0x009896800000895d */ /* 0x004fea0003900000 */
[----:B------:R-:W2:Y:S02]  /*ac60*/  @!P0 SYNCS.PHASECHK.TRANS64 P0, [R0+URZ+0x150], R5 ;  /* 0x00015005000085a7 */ /* 0x000ea400080010ff */
[----:B--2---:R-:W-:Y:S05]  /*ac70*/  @!P0 BRA `(.L_x_80) ;  /* 0xfffffffc00f08947 */ /* 0x004fea000383ffff */
[----:B------:R-:W-:Y:S05]  /*ac80*/  BRA `(.L_x_204) ;  /* 0xffffff94003c7947 */ /* 0x000fea000383ffff */
.L_x_82:
[----:B------:R-:W-:-:S07]  /*ac90*/  MOV R0, UR23 ;  /* 0x0000001700007c02 */ /* 0x000fce0008000f00 */
.L_x_205:
[----:B-1----:R1:W2:Y:S02]  /*aca0*/  SYNCS.PHASECHK.TRANS64.TRYWAIT P0, [R0+URZ+0x190], R5 ;  /* 0x00019005000075a7 */ /* 0x0022a400080011ff */
[----:B--2---:R-:W-:Y:S05]  /*acb0*/  @!P0 NANOSLEEP.SYNCS 0x989680 ;  /* 0x009896800000895d */ /* 0x004fea0003900000 */
[----:B------:R-:W2:Y:S02]  /*acc0*/  @!P0 SYNCS.PHASECHK.TRANS64 P0, [R0+URZ+0x190], R5 ;  /* 0x00019005000085a7 */ /* 0x000ea400080010ff */
[----:B--2---:R-:W-:Y:S05]  /*acd0*/  @!P0 BRA `(.L_x_205) ;  /* 0xfffffffc00f08947 */ /* 0x004fea000383ffff */
[----:B------:R-:W-:Y:S05]  /*ace0*/  BRA `(.L_x_206) ;  /* 0xffffff9400887947 */ /* 0x000fea000383ffff */
.L_x_85:
[----:B------:R-:W-:Y:S07]  /*acf0*/  MOV R0, UR5 ;  /* 0x0000000500007c02 */ /* 0x000fee0008000f00 */
.L_x_207:
[----:B-1----:R1:W2:Y:S02]  /*ad00*/  SYNCS.PHASECHK.TRANS64.TRYWAIT P0, [R0+URZ], R5 ;  /* 0x00000005000075a7 */ /* 0x0022a400080011ff */
[----:B--2---:R-:W-:Y:S05]  /*ad10*/  @!P0 NANOSLEEP.SYNCS 0x989680 ;  /* 0x009896800000895d */ /* 0x004fea0003900000 */
[----:B------:R-:W2:Y:S02]  /*ad20*/  @!P0 SYNCS.PHASECHK.TRANS64 P0, [R0+URZ], R5 ;  /* 0x00000005000085a7 */ /* 0x000ea400080010ff */
[----:B--2---:R-:W-:Y:S05]  /*ad30*/  @!P0 BRA `(.L_x_207) ;  /* 0xfffffffc00f08947 */ /* 0x004fea000383ffff */
[----:B------:R-:W-:Y:S05]  /*ad40*/  BRA `(.L_x_84) ;  /* 0xffffff94009c7947 */ /* 0x000fea000383ffff */
.L_x_89:
[----:B-1----:R-:W-:-:S07]  /*ad50*/  MOV R0, UR4 ;  /* 0x0000000400007c02 */ /* 0x002fce0008000f00 */
.L_x_208:
[----:B-1----:R1:W2:Y:S02]  /*ad60*/  SYNCS.PHASECHK.TRANS64.TRYWAIT P0, [R0+URZ], R3 ;  /* 0x00000003000075a7 */ /* 0x0022a400080011ff */
[----:B--2---:R-:W-:Y:S05]  /*ad70*/  @!P0 NANOSLEEP.SYNCS 0x989680 ;  /* 0x009896800000895d */ /* 0x004fea0003900000 */
[----:B------:R-:W2:Y:S02]  /*ad80*/  @!P0 SYNCS.PHASECHK.TRANS64 P0, [R0+URZ], R3 ;  /* 0x00000003000085a7 */ /* 0x000ea400080010ff */
[----:B--2---:R-:W-:Y:S05]  /*ad90*/  @!P0 BRA `(.L_x_208) ;  /* 0xfffffffc00f08947 */ /* 0x004fea000383ffff */
[----:B------:R-:W-:Y:S05]  /*ada0*/  BRA `(.L_x_209) ;  /* 0xffffff9800687947 */ /* 0x000fea000383ffff */
.L_x_90:
[----:B------:R-:W-:-:S07]  /*adb0*/  MOV R0, UR5 ;  /* 0x0000000500007c02 */ /* 0x000fce0008000f00 */
.L_x_210:
[----:B-1----:R1:W2:Y:S02]  /*adc0*/  SYNCS.PHASECHK.TRANS64.TRYWAIT P0, [R0+URZ], R3 ;  /* 0x00000003000075a7 */ /* 0x0022a400080011ff */
[----:B--2---:R-:W-:Y:S05]  /*add0*/  @!P0 NANOSLEEP.SYNCS 0x989680 ;  /* 0x009896800000895d */ /* 0x004fea0003900000 */
[----:B------:R-:W2:Y:S02]  /*ade0*/  @!P0 SYNCS.PHASECHK.TRANS64 P0, [R0+URZ], R3 ;  /* 0x00000003000085a7 */ /* 0x000ea400080010ff */
[----:B--2---:R-:W-:Y:S05]  /*adf0*/  @!P0 BRA `(.L_x_210) ;  /* 0xfffffffc00f08947 */ /* 0x004fea000383ffff */
[----:B------:R-:W-:Y:S05]  /*ae00*/  BRA `(.L_x_211) ;  /* 0xffffff9800747947 */ /* 0x000fea000383ffff */
.L_x_91:
[----:B------:R-:W-:-:S07]  /*ae10*/  MOV R0, UR5 ;  /* 0x0000000500007c02 */ /* 0x000fce0008000f00 */
.L_x_212:
[----:B-1----:R1:W2:Y:S02]  /*ae20*/  SYNCS.PHASECHK.TRANS64.TRYWAIT P0, [R0+URZ], R3 ;  /* 0x00000003000075a7 */ /* 0x0022a400080011ff */
[----:B--2---:R-:W-:Y:S05]  /*ae30*/  @!P0 NANOSLEEP.SYNCS 0x989680 ;  /* 0x009896800000895d */ /* 0x004fea0003900000 */
[----:B------:R-:W2:Y:S02]  /*ae40*/  @!P0 SYNCS.PHASECHK.TRANS64 P0, [R0+URZ], R3 ;  /* 0x00000003000085a7 */ /* 0x000ea400080010ff */
[----:B--2---:R-:W-:Y:S05]  /*ae50*/  @!P0 BRA `(.L_x_212) ;  /* 0xfffffffc00f08947 */ /* 0x004fea000383ffff */
[----:B------:R-:W-:Y:S05]  /*ae60*/  BRA `(.L_x_213) ;  /* 0xffffff9800807947 */ /* 0x000fea000383ffff */
.L_x_94:
[----:B------:R-:W-:-:S07]  /*ae70*/  MOV R0, UR17 ;  /* 0x0000001100007c02 */ /* 0x000fce0008000f00 */
.L_x_214:
[----:B-1----:R1:W2:Y:S02]  /*ae80*/  SYNCS.PHASECHK.TRANS64.TRYWAIT P1, [R0+URZ+0x1d0], R3 ;  /* 0x0001d003000075a7 */ /* 0x0022a400080211ff */
[----:B--2---:R-:W-:Y:S05]  /*ae90*/  @!P1 NANOSLEEP.SYNCS 0x989680 ;  /* 0x009896800000995d */ /* 0x004fea0003900000 */
[----:B------:R-:W2:Y:S02]  /*aea0*/  @!P1 SYNCS.PHASECHK.TRANS64 P1, [R0+URZ+0x1d0], R3 ;  /* 0x0001d003000095a7 */ /* 0x000ea400080210ff */
[----:B--2---:R-:W-:Y:S05]  /*aeb0*/  @!P1 BRA `(.L_x_214) ;  /* 0xfffffffc00f09947 */ /* 0x004fea000383ffff */
[----:B------:R-:W-:Y:S05]  /*aec0*/  BRA `(.L_x_215) ;  /* 0xffffff9800cc7947 */ /* 0x000fea000383ffff */
.L_x_99:
[----:B--2---:R2:W3:Y:S02]  /*aed0*/  SYNCS.PHASECHK.TRANS64.TRYWAIT P0, [R12+URZ+0x150], R9 ;  /* 0x000150090c0075a7 */ /* 0x0044e400080011ff */
[----:B---3--:R-:W-:Y:S05]  /*aee0*/  @!P0 NANOSLEEP.SYNCS 0x989680 ;  /* 0x009896800000895d */ /* 0x008fea0003900000 */
[----:B------:R-:W3:Y:S02]  /*aef0*/  @!P0 SYNCS.PHASECHK.TRANS64 P0, [R12+URZ+0x150], R9 ;  /* 0x000150090c0085a7 */ /* 0x000ee400080010ff */
[----:B---3--:R-:W-:Y:S05]  /*af00*/  @!P0 BRA `(.L_x_99) ;  /* 0xfffffffc00f08947 */ /* 0x008fea000383ffff */
[----:B------:R-:W-:Y:S05]  /*af10*/  BRA `(.L_x_216) ;  /* 0xffffffa000047947 */ /* 0x000fea000383ffff */
.L_x_102:
[----:B------:R-:W-:Y:S07]  /*af20*/  MOV R0, UR21 ;  /* 0x0000001500007c02 */ /* 0x000fee0008000f00 */
.L_x_217:
[----:B--2---:R2:W3:Y:S02]  /*af30*/  SYNCS.PHASECHK.TRANS64.TRYWAIT P2, [R0+URZ+0x148], R11 ;  /* 0x0001480b000075a7 */ /* 0x0044e400080411ff */
[----:B---3--:R-:W-:Y:S05]  /*af40*/  @!P2 NANOSLEEP.SYNCS 0x989680 ;  /* 0x009896800000a95d */ /* 0x008fea0003900000 */
[----:B------:R-:W3:Y:S02]  /*af50*/  @!P2 SYNCS.PHASECHK.TRANS64 P2, [R0+URZ+0x148], R11 ;  /* 0x0001480b0000a5a7 */ /* 0x000ee400080410ff */
[----:B---3--:R-:W-:Y:S05]  /*af60*/  @!P2 BRA `(.L_x_217) ;  /* 0xfffffffc00f0a947 */ /* 0x008fea000383ffff */
[----:B------:R-:W-:Y:S05]  /*af70*/  BRA `(.L_x_101) ;  /* 0xffffffa4006c7947 */ /* 0x000fea000383ffff */
.L_x_105:
[----:B--2---:R-:W-:Y:S07]  /*af80*/  MOV R0, UR21 ;  /* 0x0000001500007c02 */ /* 0x004fee0008000f00 */
.L_x_218:
[----:B--2---:R2:W3:Y:S02]  /*af90*/  SYNCS.PHASECHK.TRANS64.TRYWAIT P0, [R0+URZ+0x120], R9 ;  /* 0x00012009000075a7 */ /* 0x0044e400080011ff */
[----:B---3--:R-:W-:Y:S05]  /*afa0*/  @!P0 NANOSLEEP.SYNCS 0x989680 ;  /* 0x009896800000895d */ /* 0x008fea0003900000 */
[----:B------:R-:W3:Y:S02]  /*afb0*/  @!P0 SYNCS.PHASECHK.TRANS64 P0, [R0+URZ+0x120], R9 ;  /* 0x00012009000085a7 */ /* 0x000ee400080010ff */
[----:B---3--:R-:W-:Y:S05]  /*afc0*/  @!P0 BRA `(.L_x_218) ;  /* 0xfffffffc00f08947 */ /* 0x008fea000383ffff */
[----:B------:R-:W-:Y:S05]  /*afd0*/  BRA `(.L_x_219) ;  /* 0xffffffa400c87947 */ /* 0x000fea000383ffff */
.L_x_106:
[----:B------:R-:W-:Y:S07]  /*afe0*/  MOV R0, UR21 ;  /* 0x0000001500007c02 */ /* 0x000fee0008000f00 */
.L_x_220:
[----:B--2---:R2:W3:Y:S02]  /*aff0*/  SYNCS.PHASECHK.TRANS64.TRYWAIT P0, [R0+URZ+0x128], R9 ;  /* 0x00012809000075a7 */ /* 0x0044e400080011ff */
[----:B---3--:R-:W-:Y:S05]  /*b000*/  @!P0 NANOSLEEP.SYNCS 0x989680 ;  /* 0x009896800000895d */ /* 0x008fea0003900000 */
[----:B------:R-:W3:Y:S02]  /*b010*/  @!P0 SYNCS.PHASECHK.TRANS64 P0, [R0+URZ+0x128], R9 ;  /* 0x00012809000085a7 */ /* 0x000ee400080010ff */
[----:B---3--:R-:W-:Y:S05]  /*b020*/  @!P0 BRA `(.L_x_220) ;  /* 0xfffffffc00f08947 */ /* 0x008fea000383ffff */
[----:B------:R-:W-:Y:S05]  /*b030*/  BRA `(.L_x_221) ;  /* 0xffffffa800007947 */ /* 0x000fea000383ffff */
.L_x_107:
[----:B------:R-:W-:Y:S07]  /*b040*/  MOV R0, UR21 ;  /* 0x0000001500007c02 */ /* 0x000fee0008000f00 */
.L_x_222:
[----:B--2---:R2:W3:Y:S02]  /*b050*/  SYNCS.PHASECHK.TRANS64.TRYWAIT P0, [R0+URZ+0x130], R9 ;  /* 0x00013009000075a7 */ /* 0x0044e400080011ff */
[----:B---3--:R-:W-:Y:S05]  /*b060*/  @!P0 NANOSLEEP.SYNCS 0x989680 ;  /* 0x009896800000895d */ /* 0x008fea0003900000 */
[----:B------:R-:W3:Y:S02]  /*b070*/  @!P0 SYNCS.PHASECHK.TRANS64 P0, [R0+URZ+0x130], R9 ;  /* 0x00013009000085a7 */ /* 0x000ee400080010ff */
[----:B---3--:R-:W-:Y:S05]  /*b080*/  @!P0 BRA `(.L_x_222) ;  /* 0xfffffffc00f08947 */ /* 0x008fea000383ffff */
[----:B------:R-:W-:Y:S05]  /*b090*/  BRA `(.L_x_223) ;  /* 0xffffffa800447947 */ /* 0x000fea000383ffff */
.L_x_108:
[----:B------:R-:W-:Y:S07]  /*b0a0*/  MOV R0, UR21 ;  /* 0x0000001500007c02 */ /* 0x000fee0008000f00 */
.L_x_224:
[----:B--2---:R2:W3:Y:S02]  /*b0b0*/  SYNCS.PHASECHK.TRANS64.TRYWAIT P0, [R0+URZ+0x138], R9 ;  /* 0x00013809000075a7 */ /* 0x0044e400080011ff */
[----:B---3--:R-:W-:Y:S05]  /*b0c0*/  @!P0 NANOSLEEP.SYNCS 0x989680 ;  /* 0x009896800000895d */ /* 0x008fea0003900000 */
[----:B------:R-:W3:Y:S02]  /*b0d0*/  @!P0 SYNCS.PHASECHK.TRANS64 P0, [R0+URZ+0x138], R9 ;  /* 0x00013809000085a7 */ /* 0x000ee400080010ff */
[----:B---3--:R-:W-:Y:S05]  /*b0e0*/  @!P0 BRA `(.L_x_224) ;  /* 0xfffffffc00f08947 */ /* 0x008fea000383ffff */
[----:B------:R-:W-:Y:S05]  /*b0f0*/  BRA `(.L_x_225) ;  /* 0xffffffa800847947 */ /* 0x000fea000383ffff */
.L_x_110:
[----:B------:R-:W-:-:S07]  /*b100*/  MOV R0, UR21 ;  /* 0x0000001500007c02 */ /* 0x000fce0008000f00 */
.L_x_226:
[----:B---3--:R3:W4:Y:S02]  /*b110*/  SYNCS.PHASECHK.TRANS64.TRYWAIT P0, [R0+URZ+0x120], R3 ;  /* 0x00012003000075a7 */ /* 0x00872400080011ff */
[----:B----4-:R-:W-:Y:S05]  /*b120*/  @!P0 NANOSLEEP.SYNCS 0x989680 ;  /* 0x009896800000895d */ /* 0x010fea0003900000 */
[----:B------:R-:W4:Y:S02]  /*b130*/  @!P0 SYNCS.PHASECHK.TRANS64 P0, [R0+URZ+0x120], R3 ;  /* 0x00012003000085a7 */ /* 0x000f2400080010ff */
[----:B----4-:R-:W-:Y:S05]  /*b140*/  @!P0 BRA `(.L_x_226) ;  /* 0xfffffffc00f08947 */ /* 0x010fea000383ffff */
[----:B------:R-:W-:Y:S05]  /*b150*/  BRA `(.L_x_227) ;  /* 0xffffffa800fc7947 */ /* 0x000fea000383ffff */
.L_x_111:
[----:B---3--:R-:W-:-:S07]  /*b160*/  MOV R0, UR21 ;  /* 0x0000001500007c02 */ /* 0x008fce0008000f00 */
.L_x_228:
[----:B---3--:R3:W4:Y:S02]  /*b170*/  SYNCS.PHASECHK.TRANS64.TRYWAIT P0, [R0+URZ+0x128], R3 ;  /* 0x00012803000075a7 */ /* 0x00872400080011ff */
[----:B----4-:R-:W-:Y:S05]  /*b180*/  @!P0 NANOSLEEP.SYNCS 0x989680 ;  /* 0x009896800000895d */ /* 0x010fea0003900000 */
[----:B------:R-:W4:Y:S02]  /*b190*/  @!P0 SYNCS.PHASECHK.TRANS64 P0, [R0+URZ+0x128], R3 ;  /* 0x00012803000085a7 */ /* 0x000f2400080010ff */
[----:B----4-:R-:W-:Y:S05]  /*b1a0*/  @!P0 BRA `(.L_x_228) ;  /* 0xfffffffc00f08947 */ /* 0x010fea000383ffff */
[----:B------:R-:W-:Y:S05]  /*b1b0*/  BRA `(.L_x_229) ;  /* 0xffffffa800ec7947 */ /* 0x000fea000383ffff */
.L_x_112:
[----:B---3--:R-:W-:-:S07]  /*b1c0*/  MOV R0, UR21 ;  /* 0x0000001500007c02 */ /* 0x008fce0008000f00 */
.L_x_230:
[----:B---3--:R3:W4:Y:S02]  /*b1d0*/  SYNCS.PHASECHK.TRANS64.TRYWAIT P0, [R0+URZ+0x130], R3 ;  /* 0x00013003000075a7 */ /* 0x00872400080011ff */
[----:B----4-:R-:W-:Y:S05]  /*b1e0*/  @!P0 NANOSLEEP.SYNCS 0x989680 ;  /* 0x009896800000895d */ /* 0x010fea0003900000 */
[----:B------:R-:W4:Y:S02]  /*b1f0*/  @!P0 SYNCS.PHASECHK.TRANS64 P0, [R0+URZ+0x130], R3 ;  /* 0x00013003000085a7 */ /* 0x000f2400080010ff */
[----:B----4-:R-:W-:Y:S05]  /*b200*/  @!P0 BRA `(.L_x_230) ;  /* 0xfffffffc00f08947 */ /* 0x010fea000383ffff */
[----:B------:R-:W-:Y:S05]  /*b210*/  BRA `(.L_x_231) ;  /* 0xffffffa800dc7947 */ /* 0x000fea000383ffff */
.L_x_114:
[----:B-1----:R1:W2:Y:S02]  /*b220*/  SYNCS.PHASECHK.TRANS64.TRYWAIT P0, [R3+URZ+0x150], R0 ;  /* 0x00015000030075a7 */ /* 0x0022a400080011ff */
[----:B--2---:R-:W-:Y:S05]  /*b230*/  @!P0 NANOSLEEP.SYNCS 0x989680 ;  /* 0x009896800000895d */ /* 0x004fea0003900000 */
[----:B------:R-:W2:Y:S02]  /*b240*/  @!P0 SYNCS.PHASECHK.TRANS64 P0, [R3+URZ+0x150], R0 ;  /* 0x00015000030085a7 */ /* 0x000ea400080010ff */
[----:B--2---:R-:W-:Y:S05]  /*b250*/  @!P0 BRA `(.L_x_114) ;  /* 0xfffffffc00f08947 */ /* 0x004fea000383ffff */
[----:B------:R-:W-:Y:S05]  /*b260*/  BRA `(.L_x_232) ;  /* 0xffffffac009c7947 */ /* 0x000fea000383ffff */
.L_x_125:
[----:B-1----:R-:W-:Y:S04]  /*b270*/  MOV R0, UR44 ;  /* 0x0000002c00007c02 */ /* 0x002fe80008000f00 */
[----:B------:R1:W2:Y:S03]  /*b280*/  SYNCS.PHASECHK.TRANS64.TRYWAIT P1, [R0+URZ+0x100], R5 ;  /* 0x00010005000075a7 */ /* 0x0002a600080211ff */
[----:B--2---:R-:W-:Y:S05]  /*b290*/  @!P1 NANOSLEEP.SYNCS 0x989680 ;  /* 0x009896800000995d */ /* 0x004fea0003900000 */
[----:B------:R-:W2:Y:S02]  /*b2a0*/  @!P1 SYNCS.PHASECHK.TRANS64 P1, [R0+URZ+0x100], R5 ;  /* 0x00010005000095a7 */ /* 0x000ea400080210ff */
[----:B--2---:R-:W-:Y:S05]  /*b2b0*/  @!P1 BRA `(.L_x_125) ;  /* 0xfffffffc00ec9947 */ /* 0x004fea000383ffff */
[----:B------:R-:W-:Y:S05]  /*b2c0*/  BRA `(.L_x_124) ;  /* 0xffffffbc00007947 */ /* 0x000fea000383ffff */
.L_x_127:
[----:B-1----:R1:W4:Y:S02]  /*b2d0*/  SYNCS.PHASECHK.TRANS64.TRYWAIT P0, [R98+URZ+0x170], R3 ;  /* 0x00017003620075a7 */ /* 0x00232400080011ff */
[----:B----4-:R-:W-:Y:S05]  /*b2e0*/  @!P0 NANOSLEEP.SYNCS 0x989680 ;  /* 0x009896800000895d */ /* 0x010fea0003900000 */
[----:B------:R-:W4:Y:S02]  /*b2f0*/  @!P0 SYNCS.PHASECHK.TRANS64 P0, [R98+URZ+0x170], R3 ;  /* 0x00017003620085a7 */ /* 0x000f2400080010ff */
[----:B----4-:R-:W-:Y:S05]  /*b300*/  @!P0 BRA `(.L_x_127) ;  /* 0xfffffffc00f08947 */ /* 0x010fea000383ffff */
[----:B------:R-:W-:Y:S05]  /*b310*/  BRA `(.L_x_126) ;  /* 0xffffffbc00287947 */ /* 0x000fea000383ffff */
.L_x_136:
[----:B---3--:R3:W4:Y:S02]  /*b320*/  SYNCS.PHASECHK.TRANS64.TRYWAIT P0, [R3+URZ+0x100], R0 ;  /* 0x00010000030075a7 */ /* 0x00872400080011ff */
[----:B----4-:R-:W-:Y:S05]  /*b330*/  @!P0 NANOSLEEP.SYNCS 0x989680 ;  /* 0x009896800000895d */ /* 0x010fea0003900000 */
[----:B------:R-:W4:Y:S02]  /*b340*/  @!P0 SYNCS.PHASECHK.TRANS64 P0, [R3+URZ+0x100], R0 ;  /* 0x00010000030085a7 */ /* 0x000f2400080010ff */
[----:B----4-:R-:W-:Y:S05]  /*b350*/  @!P0 BRA `(.L_x_136) ;  /* 0xfffffffc00f08947 */ /* 0x010fea000383ffff */
[----:B------:R-:W-:Y:S05]  /*b360*/  BRA `(.L_x_135) ;  /* 0xffffffc800047947 */ /* 0x000fea000383ffff */
.L_x_144:
[----:B-1----:R1:W4:Y:S02]  /*b370*/  SYNCS.PHASECHK.TRANS64.TRYWAIT P0, [R62+URZ+0x100], R5 ;  /* 0x000100053e0075a7 */ /* 0x00232400080011ff */
[----:B----4-:R-:W-:Y:S05]  /*b380*/  @!P0 NANOSLEEP.SYNCS 0x989680 ;  /* 0x009896800000895d */ /* 0x010fea0003900000 */
[----:B------:R-:W4:Y:S02]  /*b390*/  @!P0 SYNCS.PHASECHK.TRANS64 P0, [R62+URZ+0x100], R5 ;  /* 0x000100053e0085a7 */ /* 0x000f2400080010ff */
[----:B----4-:R-:W-:Y:S05]  /*b3a0*/  @!P0 BRA `(.L_x_144) ;  /* 0xfffffffc00f08947 */ /* 0x010fea000383ffff */
[----:B------:R-:W-:Y:S05]  /*b3b0*/  BRA `(.L_x_143) ;  /* 0xffffffd400087947 */ /* 0x000fea000383ffff */
.L_x_152:
[----:B-1----:R1:W4:Y:S02]  /*b3c0*/  SYNCS.PHASECHK.TRANS64.TRYWAIT P0, [R61+URZ+0x100], R4 ;  /* 0x000100043d0075a7 */ /* 0x00232400080011ff */
[----:B----4-:R-:W-:Y:S05]  /*b3d0*/  @!P0 NANOSLEEP.SYNCS 0x989680 ;  /* 0x009896800000895d */ /* 0x010fea0003900000 */
[----:B------:R-:W4:Y:S02]  /*b3e0*/  @!P0 SYNCS.PHASECHK.TRANS64 P0, [R61+URZ+0x100], R4 ;  /* 0x000100043d0085a7 */ /* 0x000f2400080010ff */
[----:B----4-:R-:W-:Y:S05]  /*b3f0*/  @!P0 BRA `(.L_x_152) ;  /* 0xfffffffc00f08947 */ /* 0x010fea000383ffff */
[----:B------:R-:W-:Y:S05]  /*b400*/  BRA `(.L_x_151) ;  /* 0xffffffe000087947 */ /* 0x000fea000383ffff */
        .weak           $__internal_0_$__cuda_sm10x_tcgen05_guardrail_trap_col_being_dealloced_not_returned_by_alloc
        .type           $__internal_0_$__cuda_sm10x_tcgen05_guardrail_trap_col_being_dealloced_not_returned_by_alloc,@function
        .size           $__internal_0_$__cuda_sm10x_tcgen05_guardrail_trap_col_being_dealloced_not_returned_by_alloc,($__internal_1_$__cuda_sm10x_tcgen05_guardrail_trap_phase_invalid_during_alloc - $__internal_0_$__cuda_sm10x_tcgen05_guardrail_trap_col_being_dealloced_not_returned_by_alloc)
$__internal_0_$__cuda_sm10x_tcgen05_guardrail_trap_col_being_dealloced_not_returned_by_alloc:
[----:B------:R-:W-:Y:S05]  /*b410*/  BPT.TRAP 0x1 ;  /* 0x000000040000795c */ /* 0x000fea0000300000 */
[----:B------:R-:W-:-:S04]  /*b420*/  HFMA2 R3, -RZ, RZ, 0, 0 ;  /* 0x00000000ff037431 */ /* 0x000fc800000001ff */
[----:B------:R-:W-:Y:S05]  /*b430*/  RET.REL.NODEC R2 `(_ZN7cutlass13device_kernelINS_4gemm6kernel13GemmUniversalIN4cute5tupleIJiiiiEEENS1_10collective13CollectiveMmaINS1_35MainloopSm100TmaUmmaWarpSpecializedILi16ELi2ELi4ENS5_IJNS4_1CILi2EEESB_NSA_ILi1EEEEEEEENS5_IJNSA_ILi256EEENSA_ILi128EEENSA_ILi32EEEEEENS_10bfloat16_tENS5_IJlSC_lEEESJ_SK_NS4_8TiledMMAINS4_8MMA_AtomIJNS4_26SM100_MMA_F16BF16_2x1SM_SSISJ_SJ_fLi256ELi128ELNS4_4UMMA5MajorE0ELSP_0ELNSO_7ScaleInE0ELSQ_0EEEEEENS4_6LayoutINS5_IJSC_SC_SC_EEENS5_IJNSA_ILi0EEESV_SV_EEEEENS5_IJNS4_10UnderscoreESY_SY_EEEEENS4_28SM100_TMA_2SM_LOAD_MULTICASTENS4_14ComposedLayoutINS4_7SwizzleILi2ELi4ELi3EEENS4_18smem_ptr_flag_bitsILi16EEENST_INS5_IJNSA_ILi8EEESH_EEENS5_IJSH_SC_EEEEEEEvNS4_8identityENS4_18SM100_TMA_2SM_LOADES1B_vS1C_EENS_8epilogue10collective18CollectiveEpilogueINS1F_23Sm100TmaWarpSpecializedILi4ELi2ELi32ELb1ELb0EEEJNS5_IJSG_SG_SH_EEENS5_IJNST_ISG_SC_EENST_ISH_SC_EEEEESJ_SK_SJ_SK_NS1F_6fusion15FusionCallbacksIS1J_NS1O_17LinearCombinationISJ_fSJ_fLNS_15FloatRoundStyleE2EEES1K_S1N_JEEENS4_5SM1004TMEM4LOAD26SM100_TMEM_LOAD_32dp32b32xENS4_13SM90_TMA_LOADES1B_NS4_39AutoVectorizingCopyWithAssumedAlignmentILi128EEENS4_14SM90_TMA_STOREES1B_S20_S20_EEEvvEEEEvNT_6ParamsE) ;  /* 0xffffff4802f07950 */ /* 0x000fea0003c3ffff */
        .weak           $__internal_1_$__cuda_sm10x_tcgen05_guardrail_trap_phase_invalid_during_alloc
        .type           $__internal_1_$__cuda_sm10x_tcgen05_guardrail_trap_phase_invalid_during_alloc,@function
        .size           $__internal_1_$__cuda_sm10x_tcgen05_guardrail_trap_phase_invalid_during_alloc,($__internal_2_$__cuda_sm10x_tcgen05_guardrail_trap_unallocated_columns_being_dealloced - $__internal_1_$__cuda_sm10x_tcgen05_guardrail_trap_phase_invalid_during_alloc)
$__internal_1_$__cuda_sm10x_tcgen05_guardrail_trap_phase_invalid_during_alloc:
[----:B------:R-:W-:Y:S05]  /*b440*/  BPT.TRAP 0x1 ;  /* 0x000000040000795c */ /* 0x000fea0000300000 */
[----:B------:R-:W-:-:S04]  /*b450*/  MOV R5, 0x0 ;  /* 0x0000000000057802 */ /* 0x000fc80000000f00 */
[----:B------:R-:W-:Y:S05]  /*b460*/  RET.REL.NODEC R4 `(_ZN7cutlass13device_kernelINS_4gemm6kernel13GemmUniversalIN4cute5tupleIJiiiiEEENS1_10collective13CollectiveMmaINS1_35MainloopSm100TmaUmmaWarpSpecializedILi16ELi2ELi4ENS5_IJNS4_1CILi2EEESB_NSA_ILi1EEEEEEEENS5_IJNSA_ILi256EEENSA_ILi128EEENSA_ILi32EEEEEENS_10bfloat16_tENS5_IJlSC_lEEESJ_SK_NS4_8TiledMMAINS4_8MMA_AtomIJNS4_26SM100_MMA_F16BF16_2x1SM_SSISJ_SJ_fLi256ELi128ELNS4_4UMMA5MajorE0ELSP_0ELNSO_7ScaleInE0ELSQ_0EEEEEENS4_6LayoutINS5_IJSC_SC_SC_EEENS5_IJNSA_ILi0EEESV_SV_EEEEENS5_IJNS4_10UnderscoreESY_SY_EEEEENS4_28SM100_TMA_2SM_LOAD_MULTICASTENS4_14ComposedLayoutINS4_7SwizzleILi2ELi4ELi3EEENS4_18smem_ptr_flag_bitsILi16EEENST_INS5_IJNSA_ILi8EEESH_EEENS5_IJSH_SC_EEEEEEEvNS4_8identityENS4_18SM100_TMA_2SM_LOADES1B_vS1C_EENS_8epilogue10collective18CollectiveEpilogueINS1F_23Sm100TmaWarpSpecializedILi4ELi2ELi32ELb1ELb0EEEJNS5_IJSG_SG_SH_EEENS5_IJNST_ISG_SC_EENST_ISH_SC_EEEEESJ_SK_SJ_SK_NS1F_6fusion15FusionCallbacksIS1J_NS1O_17LinearCombinationISJ_fSJ_fLNS_15FloatRoundStyleE2EEES1K_S1N_JEEENS4_5SM1004TMEM4LOAD26SM100_TMEM_LOAD_32dp32b32xENS4_13SM90_TMA_LOADES1B_NS4_39AutoVectorizingCopyWithAssumedAlignmentILi128EEENS4_14SM90_TMA_STOREES1B_S20_S20_EEEvvEEEEvNT_6ParamsE) ;  /* 0xffffff4804e47950 */ /* 0x000fea0003c3ffff */
        .weak           $__internal_2_$__cuda_sm10x_tcgen05_guardrail_trap_unallocated_columns_being_dealloced
        .type           $__internal_2_$__cuda_sm10x_tcgen05_guardrail_trap_unallocated_columns_being_dealloced,@function
        .size           $__internal_2_$__cuda_sm10x_tcgen05_guardrail_trap_unallocated_columns_being_dealloced,(.L_x_234 - $__internal_2_$__cuda_sm10x_tcgen05_guardrail_trap_unallocated_columns_being_dealloced)
$__internal_2_$__cuda_sm10x_tcgen05_guardrail_trap_unallocated_columns_being_dealloced:
[----:B------:R-:W-:Y:S05]  /*b470*/  BPT.TRAP 0x1 ;  /* 0x000000040000795c */ /* 0x000fea0000300000 */
[----:B------:R-:W-:-:S04]  /*b480*/  HFMA2 R3, -RZ, RZ, 0, 0 ;  /* 0x00000000ff037431 */ /* 0x000fc800000001ff */
[----:B------:R-:W-:Y:S05]  /*b490*/  RET.REL.NODEC R2 `(_ZN7cutlass13device_kernelINS_4gemm6kernel13GemmUniversalIN4cute5tupleIJiiiiEEENS1_10collective13CollectiveMmaINS1_35MainloopSm100TmaUmmaWarpSpecializedILi16ELi2ELi4ENS5_IJNS4_1CILi2EEESB_NSA_ILi1EEEEEEEENS5_IJNSA_ILi256EEENSA_ILi128EEENSA_ILi32EEEEEENS_10bfloat16_tENS5_IJlSC_lEEESJ_SK_NS4_8TiledMMAINS4_8MMA_AtomIJNS4_26SM100_MMA_F16BF16_2x1SM_SSISJ_SJ_fLi256ELi128ELNS4_4UMMA5MajorE0ELSP_0ELNSO_7ScaleInE0ELSQ_0EEEEEENS4_6LayoutINS5_IJSC_SC_SC_EEENS5_IJNSA_ILi0EEESV_SV_EEEEENS5_IJNS4_10UnderscoreESY_SY_EEEEENS4_28SM100_TMA_2SM_LOAD_MULTICASTENS4_14ComposedLayoutINS4_7SwizzleILi2ELi4ELi3EEENS4_18smem_ptr_flag_bitsILi16EEENST_INS5_IJNSA_ILi8EEESH_EEENS5_IJSH_SC_EEEEEEEvNS4_8identityENS4_18SM100_TMA_2SM_LOADES1B_vS1C_EENS_8epilogue10collective18CollectiveEpilogueINS1F_23Sm100TmaWarpSpecializedILi4ELi2ELi32ELb1ELb0EEEJNS5_IJSG_SG_SH_EEENS5_IJNST_ISG_SC_EENST_ISH_SC_EEEEESJ_SK_SJ_SK_NS1F_6fusion15FusionCallbacksIS1J_NS1O_17LinearCombinationISJ_fSJ_fLNS_15FloatRoundStyleE2EEES1K_S1N_JEEENS4_5SM1004TMEM4LOAD26SM100_TMEM_LOAD_32dp32b32xENS4_13SM90_TMA_LOADES1B_NS4_39AutoVectorizingCopyWithAssumedAlignmentILi128EEENS4_14SM90_TMA_STOREES1B_S20_S20_EEEvvEEEEvNT_6ParamsE) ;  /* 0xffffff4802d87950 */ /* 0x000fea0003c3ffff */
.L_x_233:
[----:B------:R-:W-:-:S00]  /*b4a0*/  BRA `(.L_x_233) ;  /* 0xfffffffc00fc7947 */ /* 0x000fc0000383ffff */
[----:B------:R-:W-:-:S00]  /*b4b0*/  NOP ;  /* 0x0000000000007918 */ /* 0x000fc00000000000 */
        /* <DEDUP_REMOVED lines=12> */
.L_x_234:


//--------------------- .nv.global.init           --------------------------
	.section	.nv.global.init,"aw",@progbits
.nv.global.init:
	.type		$str$27,@object
	.size		$str$27,($str$28 - $str$27)
$str$27:
        /*0000*/ 	.byte	0x28, 0x61, 0x64, 0x64, 0x72, 0x65, 0x73, 0x73, 0x20, 0x26, 0x20, 0x6d, 0x61, 0x73, 0x6b, 0x29
        /*0010*/ 	.byte	0x20, 0x3d, 0x3d, 0x20, 0x30, 0x00
	.type		$str$28,@object
	.size		$str$28,($str$26 - $str$28)
$str$28:
        /*0016*/ 	.byte	0x2f, 0x74, 0x6d, 0x70, 0x2f, 0x63, 0x75, 0x74, 0x6c, 0x61, 0x73, 0x73, 0x5f, 0x73, 0x77, 0x65
        /*0026*/ 	.byte	0x65, 0x70, 0x5f, 0x73, 0x72, 0x63, 0x2f, 0x69, 0x6e, 0x63, 0x6c, 0x75, 0x64, 0x65, 0x2f, 0x63
        /*0036*/ 	.byte	0x75, 0x74, 0x65, 0x2f, 0x70, 0x6f, 0x69, 0x6e, 0x74, 0x65, 0x72, 0x5f, 0x66, 0x6c, 0x61, 0x67
        /*0046*/ 	.byte	0x67, 0x65, 0x64, 0x2e, 0x68, 0x70, 0x70, 0x00
	.type		$str$26,@object
	.size		$str$26,($str$25 - $str$26)
$str$26:
        /*004e*/ 	.byte	0x2f, 0x74, 0x6d, 0x70, 0x2f, 0x63, 0x75, 0x74, 0x6c, 0x61, 0x73, 0x73, 0x5f, 0x73, 0x77, 0x65
        /*005e*/ 	.byte	0x65, 0x70, 0x5f, 0x73, 0x72, 0x63, 0x2f, 0x69, 0x6e, 0x63, 0x6c, 0x75, 0x64, 0x65, 0x2f, 0x63
        /*006e*/ 	.byte	0x75, 0x74, 0x65, 0x2f, 0x61, 0x74, 0x6f, 0x6d, 0x2f, 0x63, 0x6f, 0x70, 0x79, 0x5f, 0x74, 0x72
        /*007e*/ 	.byte	0x61, 0x69, 0x74, 0x73, 0x5f, 0x73, 0x6d, 0x31, 0x30, 0x30, 0x2e, 0x68, 0x70, 0x70, 0x00
	.type		$str$25,@object
	.size		$str$25,(__unnamed_1 - $str$25)
$str$25:
        /*008d*/ 	.byte	0x28, 0x28, 0x75, 0x69, 0x6e, 0x74, 0x33, 0x32, 0x5f, 0x74, 0x28, 0x74, 0x68, 0x72, 0x65, 0x61
        /*009d*/ 	.byte	0x64, 0x49, 0x64, 0x78, 0x2e, 0x78, 0x29, 0x20, 0x2f, 0x20, 0x33, 0x32, 0x29, 0x20, 0x25, 0x20
        /*00ad*/ 	.byte	0x34, 0x29, 0x20, 0x3d, 0x3d, 0x20, 0x28, 0x28, 0x28, 0x74, 0x6d, 0x65, 0x6d, 0x5f, 0x61, 0x64
        /*00bd*/ 	.byte	0x64, 0x72, 0x20, 0x3e, 0x3e, 0x20, 0x31, 0x36, 0x29, 0x20, 0x2f, 0x20, 0x33, 0x32, 0x29, 0x20
        /*00cd*/ 	.byte	0x25, 0x20, 0x34, 0x29, 0x00
	.type		__unnamed_1,@object
	.size		__unnamed_1,(__unnamed_2 - __unnamed_1)
__unnamed_1:
        /*00d2*/ 	.byte	0x61, 0x75, 0x74, 0x6f, 0x20, 0x63, 0x75, 0x74, 0x65, 0x3a, 0x3a, 0x61, 0x73, 0x5f, 0x70, 0x6f
        /* <DEDUP_REMOVED lines=24> */
        /*0262*/ 	.byte	0x34, 0x30, 0x39, 0x36, 0x3e, 0x3e, 0x3e, 0x3e, 0x5d, 0x00
	.type		__unnamed_2,@object
	.size		__unnamed_2,(.L_2 - __unnamed_2)
__unnamed_2:
        /* <DEDUP_REMOVED lines=42> */
        /*050c*/ 	.byte	0x3e, 0x3e, 0x5d, 0x00
.L_2:


//--------------------- .nv.shared._ZN7cutlass13device_kernelINS_4gemm6kernel13GemmUniversalIN4cute5tupleIJiiiiEEENS1_10collective13CollectiveMmaINS1_35MainloopSm100TmaUmmaWarpSpecializedILi16ELi2ELi4ENS5_IJNS4_1CILi2EEESB_NSA_ILi1EEEEEEEENS5_IJNSA_ILi256EEENSA_ILi128EEENSA_ILi32EEEEEENS_10bfloat16_tENS5_IJlSC_lEEESJ_SK_NS4_8TiledMMAINS4_8MMA_AtomIJNS4_26SM100_MMA_F16BF16_2x1SM_SSISJ_SJ_fLi256ELi128ELNS4_4UMMA5MajorE0ELSP_0ELNSO_7ScaleInE0ELSQ_0EEEEEENS4_6LayoutINS5_IJSC_SC_SC_EEENS5_IJNSA_ILi0EEESV_SV_EEEEENS5_IJNS4_10UnderscoreESY_SY_EEEEENS4_28SM100_TMA_2SM_LOAD_MULTICASTENS4_14ComposedLayoutINS4_7SwizzleILi2ELi4ELi3EEENS4_18smem_ptr_flag_bitsILi16EEENST_INS5_IJNSA_ILi8EEESH_EEENS5_IJSH_SC_EEEEEEEvNS4_8identityENS4_18SM100_TMA_2SM_LOADES1B_vS1C_EENS_8epilogue10collective18CollectiveEpilogueINS1F_23Sm100TmaWarpSpecializedILi4ELi2ELi32ELb1ELb0EEEJNS5_IJSG_SG_SH_EEENS5_IJNST_ISG_SC_EENST_ISH_SC_EEEEESJ_SK_SJ_SK_NS1F_6fusion15FusionCallbacksIS1J_NS1O_17LinearCombinationISJ_fSJ_fLNS_15FloatRoundStyleE2EEES1K_S1N_JEEENS4_5SM1004TMEM4LOAD26SM100_TMEM_LOAD_32dp32b32xENS4_13SM90_TMA_LOADES1B_NS4_39AutoVectorizingCopyWithAssumedAlignmentILi128EEENS4_14SM90_TMA_STOREES1B_S20_S20_EEEvvEEEEvNT_6ParamsE --------------------------
	.section	.nv.shared._ZN7cutlass13device_kernelINS_4gemm6kernel13GemmUniversalIN4cute5tupleIJiiiiEEENS1_10collective13CollectiveMmaINS1_35MainloopSm100TmaUmmaWarpSpecializedILi16ELi2ELi4ENS5_IJNS4_1CILi2EEESB_NSA_ILi1EEEEEEEENS5_IJNSA_ILi256EEENSA_ILi128EEENSA_ILi32EEEEEENS_10bfloat16_tENS5_IJlSC_lEEESJ_SK_NS4_8TiledMMAINS4_8MMA_AtomIJNS4_26SM100_MMA_F16BF16_2x1SM_SSISJ_SJ_fLi256ELi128ELNS4_4UMMA5MajorE0ELSP_0ELNSO_7ScaleInE0ELSQ_0EEEEEENS4_6LayoutINS5_IJSC_SC_SC_EEENS5_IJNSA_ILi0EEESV_SV_EEEEENS5_IJNS4_10UnderscoreESY_SY_EEEEENS4_28SM100_TMA_2SM_LOAD_MULTICASTENS4_14ComposedLayoutINS4_7SwizzleILi2ELi4ELi3EEENS4_18smem_ptr_flag_bitsILi16EEENST_INS5_IJNSA_ILi8EEESH_EEENS5_IJSH_SC_EEEEEEEvNS4_8identityENS4_18SM100_TMA_2SM_LOADES1B_vS1C_EENS_8epilogue10collective18CollectiveEpilogueINS1F_23Sm100TmaWarpSpecializedILi4ELi2ELi32ELb1ELb0EEEJNS5_IJSG_SG_SH_EEENS5_IJNST_ISG_SC_EENST_ISH_SC_EEEEESJ_SK_SJ_SK_NS1F_6fusion15FusionCallbacksIS1J_NS1O_17LinearCombinationISJ_fSJ_fLNS_15FloatRoundStyleE2EEES1K_S1N_JEEENS4_5SM1004TMEM4LOAD26SM100_TMEM_LOAD_32dp32b32xENS4_13SM90_TMA_LOADES1B_NS4_39AutoVectorizingCopyWithAssumedAlignmentILi128EEENS4_14SM90_TMA_STOREES1B_S20_S20_EEEvvEEEEvNT_6ParamsE,"aw",@nobits
	.sectionflags	@""
	.align	16
	.zero		1024


//--------------------- .nv.shared.reserved.0     --------------------------
	.section	.nv.shared.reserved.0,"aw",@nobits
	.weak		__nv_reservedSMEM_offset_0_alias
	.size		__nv_reservedSMEM_offset_0_alias, 0, 64
	.other		__nv_reservedSMEM_offset_0_alias,@"STO_CUDA_RESERVED_SHARED STV_DEFAULT"
__nv_reservedSMEM_offset_0_alias:
	.zero		0
.nv.shared.reserved.0:
	.zero		64
	.weak		__nv_reservedSMEM_tcgen05_partition
	.type		__nv_reservedSMEM_tcgen05_partition,@object
	.size		__nv_reservedSMEM_tcgen05_partition,(.L_0 - __nv_reservedSMEM_tcgen05_partition)
__nv_reservedSMEM_tcgen05_partition:
	.zero		32
.L_0:


//--------------------- .nv.global                --------------------------
	.section	.nv.global,"aw",@nobits
.nv.global:
	.type		_ZN40_INTERNAL_75f9f3af_4_k_cu_80120401_323404cute1_E,@object
	.size		_ZN40_INTERNAL_75f9f3af_4_k_cu_80120401_323404cute1_E,(_ZN40_INTERNAL_75f9f3af_4_k_cu_80120401_323404cuda3std3__45__cpo6cbeginE - _ZN40_INTERNAL_75f9f3af_4_k_cu_80120401_323404cute1_E)
_ZN40_INTERNAL_75f9f3af_4_k_cu_80120401_323404cute1_E:
	.zero		1
	.type		_ZN40_INTERNAL_75f9f3af_4_k_cu_80120401_323404cuda3std3__45__cpo6cbeginE,@object
	.size		_ZN40_INTERNAL_75f9f3af_4_k_cu_80120401_323404cuda3std3__45__cpo6cbeginE,(_ZN40_INTERNAL_75f9f3af_4_k_cu_80120401_323404cuda3std3__48in_placeE - _ZN40_INTERNAL_75f9f3af_4_k_cu_80120401_323404cuda3std3__45__cpo6cbeginE)
_ZN40_INTERNAL_75f9f3af_4_k_cu_80120401_323404cuda3std3__45__cpo6cbeginE:
	.zero		1
	.type		_ZN40_INTERNAL_75f9f3af_4_k_cu_80120401_323404cuda3std3__48in_placeE,@object
	.size		_ZN40_INTERNAL_75f9f3af_4_k_cu_80120401_323404cuda3std3__48in_placeE,(_ZN40_INTERNAL_75f9f3af_4_k_cu_80120401_323404cuda3std6ranges3__45__cpo9iter_moveE - _ZN40_INTERNAL_75f9f3af_4_k_cu_80120401_323404cuda3std3__48in_placeE)
_ZN40_INTERNAL_75f9f3af_4_k_cu_80120401_323404cuda3std3__48in_placeE:
	.zero		1
	.type		_ZN40_INTERNAL_75f9f3af_4_k_cu_80120401_323404cuda3std6ranges3__45__cpo9iter_moveE,@object
	.size		_ZN40_INTERNAL_75f9f3af_4_k_cu_80120401_323404cuda3std6ranges3__45__cpo9iter_moveE,(_ZN40_INTERNAL_75f9f3af_4_k_cu_80120401_323404cuda3std3__45__cpo5beginE - _ZN40_INTERNAL_75f9f3af_4_k_cu_80120401_323404cuda3std6ranges3__45__cpo9iter_moveE)
_ZN40_INTERNAL_75f9f3af_4_k_cu_80120401_323404cuda3std6ranges3__45__cpo9iter_moveE:
	.zero		1
	.type		_ZN40_INTERNAL_75f9f3af_4_k_cu_80120401_323404cuda3std3__45__cpo5beginE,@object
	.size		_ZN40_INTERNAL_75f9f3af_4_k_cu_80120401_323404cuda3std3__45__cpo5beginE,(_ZN40_INTERNAL_75f9f3af_4_k_cu_80120401_323404cuda3std3__442_GLOBAL__N__75f9f3af_4_k_cu_80120401_323406ignoreE - _ZN40_INTERNAL_75f9f3af_4_k_cu_80120401_323404cuda3std3__45__cpo5beginE)
_ZN40_INTERNAL_75f9f3af_4_k_cu_80120401_323404cuda3std3__45__cpo5beginE:
	.zero		1
	.type		_ZN40_INTERNAL_75f9f3af_4_k_cu_80120401_323404cuda3std3__442_GLOBAL__N__75f9f3af_4_k_cu_80120401_323406ignoreE,@object
	.size		_ZN40_INTERNAL_75f9f3af_4_k_cu_80120401_323404cuda3std3__442_GLOBAL__N__75f9f3af_4_k_cu_80120401_323406ignoreE,(_ZN40_INTERNAL_75f9f3af_4_k_cu_80120401_323404cute7productE - _ZN40_INTERNAL_75f9f3af_4_k_cu_80120401_323404cuda3std3__442_GLOBAL__N__75f9f3af_4_k_cu_80120401_323406ignoreE)
_ZN40_INTERNAL_75f9f3af_4_k_cu_80120401_323404cuda3std3__442_GLOBAL__N__75f9f3af_4_k_cu_80120401_323406ignoreE:
	.zero		1
	.type		_ZN40_INTERNAL_75f9f3af_4_k_cu_80120401_323404cute7productE,@object
	.size		_ZN40_INTERNAL_75f9f3af_4_k_cu_80120401_323404cute7productE,(_ZN40_INTERNAL_75f9f3af_4_k_cu_80120401_323404cuda3std3__45__cpo3endE - _ZN40_INTERNAL_75f9f3af_4_k_cu_80120401_323404cute7productE)
_ZN40_INTERNAL_75f9f3af_4_k_cu_80120401_323404cute7productE:
	.zero		1
	.type		_ZN40_INTERNAL_75f9f3af_4_k_cu_80120401_323404cuda3std3__45__cpo3endE,@object
	.size		_ZN40_INTERNAL_75f9f3af_4_k_cu_80120401_323404cuda3std3__45__cpo3endE,(_ZN40_INTERNAL_75f9f3af_4_k_cu_80120401_323404cuda3std3__419piecewise_constructE - _ZN40_INTERNAL_75f9f3af_4_k_cu_80120401_323404cuda3std3__45__cpo3endE)
_ZN40_INTERNAL_75f9f3af_4_k_cu_80120401_323404cuda3std3__45__cpo3endE:
	.zero		1
	.type		_ZN40_INTERNAL_75f9f3af_4_k_cu_80120401_323404cuda3std3__419piecewise_constructE,@object
	.size		_ZN40_INTERNAL_75f9f3af_4_k_cu_80120401_323404cuda3std3__419piecewise_constructE,(_ZN40_INTERNAL_75f9f3af_4_k_cu_80120401_323404cuda3std3__45__cpo4cendE - _ZN40_INTERNAL_75f9f3af_4_k_cu_80120401_323404cuda3std3__419piecewise_constructE)
_ZN40_INTERNAL_75f9f3af_4_k_cu_80120401_323404cuda3std3__419piecewise_constructE:
	.zero		1
	.type		_ZN40_INTERNAL_75f9f3af_4_k_cu_80120401_323404cuda3std3__45__cpo4cendE,@object
	.size		_ZN40_INTERNAL_75f9f3af_4_k_cu_80120401_323404cuda3std3__45__cpo4cendE,(_ZN40_INTERNAL_75f9f3af_4_k_cu_80120401_323404cuda3std6ranges3__45__cpo4swapE - _ZN40_INTERNAL_75f9f3af_4_k_cu_80120401_323404cuda3std3__45__cpo4cendE)
_ZN40_INTERNAL_75f9f3af_4_k_cu_80120401_323404cuda3std3__45__cpo4cendE:
	.zero		1
	.type		_ZN40_INTERNAL_75f9f3af_4_k_cu_80120401_323404cuda3std6ranges3__45__cpo4swapE,@object
	.size		_ZN40_INTERNAL_75f9f3af_4_k_cu_80120401_323404cuda3std6ranges3__45__cpo4swapE,(.L_10 - _ZN40_INTERNAL_75f9f3af_4_k_cu_80120401_323404cuda3std6ranges3__45__cpo4swapE)
_ZN40_INTERNAL_75f9f3af_4_k_cu_80120401_323404cuda3std6ranges3__45__cpo4swapE:
	.zero		1
.L_10:


//--------------------- .nv.constant0._ZN7cutlass13device_kernelINS_4gemm6kernel13GemmUniversalIN4cute5tupleIJiiiiEEENS1_10collective13CollectiveMmaINS1_35MainloopSm100TmaUmmaWarpSpecializedILi16ELi2ELi4ENS5_IJNS4_1CILi2EEESB_NSA_ILi1EEEEEEEENS5_IJNSA_ILi256EEENSA_ILi128EEENSA_ILi32EEEEEENS_10bfloat16_tENS5_IJlSC_lEEESJ_SK_NS4_8TiledMMAINS4_8MMA_AtomIJNS4_26SM100_MMA_F16BF16_2x1SM_SSISJ_SJ_fLi256ELi128ELNS4_4UMMA5MajorE0ELSP_0ELNSO_7ScaleInE0ELSQ_0EEEEEENS4_6LayoutINS5_IJSC_SC_SC_EEENS5_IJNSA_ILi0EEESV_SV_EEEEENS5_IJNS4_10UnderscoreESY_SY_EEEEENS4_28SM100_TMA_2SM_LOAD_MULTICASTENS4_14ComposedLayoutINS4_7SwizzleILi2ELi4ELi3EEENS4_18smem_ptr_flag_bitsILi16EEENST_INS5_IJNSA_ILi8EEESH_EEENS5_IJSH_SC_EEEEEEEvNS4_8identityENS4_18SM100_TMA_2SM_LOADES1B_vS1C_EENS_8epilogue10collective18CollectiveEpilogueINS1F_23Sm100TmaWarpSpecializedILi4ELi2ELi32ELb1ELb0EEEJNS5_IJSG_SG_SH_EEENS5_IJNST_ISG_SC_EENST_ISH_SC_EEEEESJ_SK_SJ_SK_NS1F_6fusion15FusionCallbacksIS1J_NS1O_17LinearCombinationISJ_fSJ_fLNS_15FloatRoundStyleE2EEES1K_S1N_JEEENS4_5SM1004TMEM4LOAD26SM100_TMEM_LOAD_32dp32b32xENS4_13SM90_TMA_LOADES1B_NS4_39AutoVectorizingCopyWithAssumedAlignmentILi128EEENS4_14SM90_TMA_STOREES1B_S20_S20_EEEvvEEEEvNT_6ParamsE --------------------------
	.section	.nv.constant0._ZN7cutlass13device_kernelINS_4gemm6kernel13GemmUniversalIN4cute5tupleIJiiiiEEENS1_10collective13CollectiveMmaINS1_35MainloopSm100TmaUmmaWarpSpecializedILi16ELi2ELi4ENS5_IJNS4_1CILi2EEESB_NSA_ILi1EEEEEEEENS5_IJNSA_ILi256EEENSA_ILi128EEENSA_ILi32EEEEEENS_10bfloat16_tENS5_IJlSC_lEEESJ_SK_NS4_8TiledMMAINS4_8MMA_AtomIJNS4_26SM100_MMA_F16BF16_2x1SM_SSISJ_SJ_fLi256ELi128ELNS4_4UMMA5MajorE0ELSP_0ELNSO_7ScaleInE0ELSQ_0EEEEEENS4_6LayoutINS5_IJSC_SC_SC_EEENS5_IJNSA_ILi0EEESV_SV_EEEEENS5_IJNS4_10UnderscoreESY_SY_EEEEENS4_28SM100_TMA_2SM_LOAD_MULTICASTENS4_14ComposedLayoutINS4_7SwizzleILi2ELi4ELi3EEENS4_18smem_ptr_flag_bitsILi16EEENST_INS5_IJNSA_ILi8EEESH_EEENS5_IJSH_SC_EEEEEEEvNS4_8identityENS4_18SM100_TMA_2SM_LOADES1B_vS1C_EENS_8epilogue10collective18CollectiveEpilogueINS1F_23Sm100TmaWarpSpecializedILi4ELi2ELi32ELb1ELb0EEEJNS5_IJSG_SG_SH_EEENS5_IJNST_ISG_SC_EENST_ISH_SC_EEEEESJ_SK_SJ_SK_NS1F_6fusion15FusionCallbacksIS1J_NS1O_17LinearCombinationISJ_fSJ_fLNS_15FloatRoundStyleE2EEES1K_S1N_JEEENS4_5SM1004TMEM4LOAD26SM100_TMEM_LOAD_32dp32b32xENS4_13SM90_TMA_LOADES1B_NS4_39AutoVectorizingCopyWithAssumedAlignmentILi128EEENS4_14SM90_TMA_STOREES1B_S20_S20_EEEvvEEEEvNT_6ParamsE,"a",@progbits
	.sectionflags	@""
	.align	4
.nv.constant0._ZN7cutlass13device_kernelINS_4gemm6kernel13GemmUniversalIN4cute5tupleIJiiiiEEENS1_10collective13CollectiveMmaINS1_35MainloopSm100TmaUmmaWarpSpecializedILi16ELi2ELi4ENS5_IJNS4_1CILi2EEESB_NSA_ILi1EEEEEEEENS5_IJNSA_ILi256EEENSA_ILi128EEENSA_ILi32EEEEEENS_10bfloat16_tENS5_IJlSC_lEEESJ_SK_NS4_8TiledMMAINS4_8MMA_AtomIJNS4_26SM100_MMA_F16BF16_2x1SM_SSISJ_SJ_fLi256ELi128ELNS4_4UMMA5MajorE0ELSP_0ELNSO_7ScaleInE0ELSQ_0EEEEEENS4_6LayoutINS5_IJSC_SC_SC_EEENS5_IJNSA_ILi0EEESV_SV_EEEEENS5_IJNS4_10UnderscoreESY_SY_EEEEENS4_28SM100_TMA_2SM_LOAD_MULTICASTENS4_14ComposedLayoutINS4_7SwizzleILi2ELi4ELi3EEENS4_18smem_ptr_flag_bitsILi16EEENST_INS5_IJNSA_ILi8EEESH_EEENS5_IJSH_SC_EEEEEEEvNS4_8identityENS4_18SM100_TMA_2SM_LOADES1B_vS1C_EENS_8epilogue10collective18CollectiveEpilogueINS1F_23Sm100TmaWarpSpecializedILi4ELi2ELi32ELb1ELb0EEEJNS5_IJSG_SG_SH_EEENS5_IJNST_ISG_SC_EENST_ISH_SC_EEEEESJ_SK_SJ_SK_NS1F_6fusion15FusionCallbacksIS1J_NS1O_17LinearCombinationISJ_fSJ_fLNS_15FloatRoundStyleE2EEES1K_S1N_JEEENS4_5SM1004TMEM4LOAD26SM100_TMEM_LOAD_32dp32b32xENS4_13SM90_TMA_LOADES1B_NS4_39AutoVectorizingCopyWithAssumedAlignmentILi128EEENS4_14SM90_TMA_STOREES1B_S20_S20_EEEvvEEEEvNT_6ParamsE:
	.zero		2944


//--------------------- SYMBOLS --------------------------

	.type		.nv.reservedSmem.offset0,@object
	.size		.nv.reservedSmem.offset0,0x4
	.type		.nv.reservedSmem.cap,@object
	.size		.nv.reservedSmem.cap,0x4
	.type		__assertfail,@function
